//
// Generated by NVIDIA NVVM Compiler
//
// Compiler Build ID: CL-36424714
// Cuda compilation tools, release 13.0, V13.0.88
// Based on NVVM 20.0.0
//

.version 9.0
.target sm_100
.address_size 64

	// .globl	_Z12setup_kmodesP17curandStateXORWOWm
.func  (.param .b64 func_retval0) __internal_accurate_pow
(
	.param .b64 __internal_accurate_pow_param_0,
	.param .b64 __internal_accurate_pow_param_1
)
;
.global .align 4 .b8 precalc_xorwow_matrix[102400];
.global .align 4 .b8 precalc_xorwow_offset_matrix[102400];
.global .align 4 .b8 mrg32k3aM1[2304];
.global .align 4 .b8 mrg32k3aM2[2304];
.global .align 4 .b8 mrg32k3aM1SubSeq[2016];
.global .align 4 .b8 mrg32k3aM2SubSeq[2016];
.global .align 4 .b8 mrg32k3aM1Seq[2304];
.global .align 4 .b8 mrg32k3aM2Seq[2304];
.const .align 8 .b8 __cr_lgamma_table[72];
.const .align 8 .f64 pi;
.const .align 8 .f64 q;
.const .align 8 .f64 m;
.const .align 8 .f64 hbar;
.const .align 8 .f64 c;
.const .align 8 .f64 eps0;
.const .align 8 .f64 v0;
.const .align 8 .f64 wC;
.const .align 8 .f64 kC;
.const .align 8 .f64 lamC;
.const .align 8 .f64 wL;
.const .align 8 .f64 kL;
.const .align 8 .f64 lamL;
.const .align 8 .f64 E0L;
.const .align 8 .f64 D;
.const .align 8 .f64 zimp;
.const .align 8 .f64 damping;
.const .align 8 .f64 Delta;
.const .align 8 .f64 kmin;
.const .align 8 .f64 kmax;
.const .align 8 .f64 dt;

.visible .entry _Z12setup_kmodesP17curandStateXORWOWm(
	.param .u64 .ptr .align 1 _Z12setup_kmodesP17curandStateXORWOWm_param_0,
	.param .u64 _Z12setup_kmodesP17curandStateXORWOWm_param_1
)
{
	.reg .pred 	%p<24>;
	.reg .b32 	%r<413>;
	.reg .b64 	%rd<19>;

	ld.param.u64 	%rd8, [_Z12setup_kmodesP17curandStateXORWOWm_param_0];
	ld.param.u64 	%rd9, [_Z12setup_kmodesP17curandStateXORWOWm_param_1];
	cvta.to.global.u64 	%rd10, %rd8;
	mov.u32 	%r182, %tid.x;
	mov.u32 	%r183, %ctaid.x;
	mov.u32 	%r184, %ntid.x;
	mad.lo.s32 	%r185, %r183, %r184, %r182;
	cvt.s64.s32 	%rd18, %r185;
	mul.wide.s32 	%rd11, %r185, 48;
	add.s64 	%rd2, %rd10, %rd11;
	cvt.u32.u64 	%r186, %rd9;
	xor.b32  	%r187, %r186, -1429050551;
	mul.lo.s32 	%r188, %r187, 1099087573;
	{ .reg .b32 tmp; mov.b64 {tmp, %r189}, %rd9; }
	xor.b32  	%r190, %r189, -136515619;
	mul.lo.s32 	%r191, %r190, -1703105765;
	add.s32 	%r192, %r188, %r191;
	add.s32 	%r193, %r192, 6615241;
	add.s32 	%r194, %r188, 123456789;
	st.global.v2.u32 	[%rd2], {%r193, %r194};
	xor.b32  	%r195, %r188, 362436069;
	add.s32 	%r196, %r191, 521288629;
	st.global.v2.u32 	[%rd2+8], {%r195, %r196};
	xor.b32  	%r197, %r191, 88675123;
	add.s32 	%r198, %r188, 5783321;
	st.global.v2.u32 	[%rd2+16], {%r197, %r198};
	setp.eq.s32 	%p1, %r185, 0;
	@%p1 bra 	$L__BB0_42;
	mov.b32 	%r319, 0;
$L__BB0_2:
	and.b64  	%rd4, %rd18, 3;
	setp.eq.s64 	%p2, %rd4, 0;
	@%p2 bra 	$L__BB0_41;
	mul.wide.u32 	%rd12, %r319, 3200;
	mov.u64 	%rd13, precalc_xorwow_matrix;
	add.s64 	%rd5, %rd13, %rd12;
	cvt.u32.u64 	%r2, %rd4;
	mov.b32 	%r320, 0;
$L__BB0_4:
	mov.b32 	%r333, 0;
	mov.u32 	%r334, %r333;
	mov.u32 	%r335, %r333;
	mov.u32 	%r336, %r333;
	mov.u32 	%r337, %r333;
	mov.u32 	%r326, %r333;
$L__BB0_5:
	mul.wide.u32 	%rd14, %r326, 4;
	add.s64 	%rd15, %rd2, %rd14;
	ld.global.u32 	%r10, [%rd15+4];
	shl.b32 	%r11, %r326, 5;
	mov.b32 	%r332, 0;
$L__BB0_6:
	.pragma "nounroll";
	shr.u32 	%r203, %r10, %r332;
	and.b32  	%r204, %r203, 1;
	setp.eq.b32 	%p3, %r204, 1;
	not.pred 	%p4, %p3;
	add.s32 	%r205, %r11, %r332;
	mul.lo.s32 	%r206, %r205, 5;
	mul.wide.u32 	%rd16, %r206, 4;
	add.s64 	%rd6, %rd5, %rd16;
	@%p4 bra 	$L__BB0_8;
	ld.global.u32 	%r207, [%rd6];
	xor.b32  	%r337, %r337, %r207;
	ld.global.u32 	%r208, [%rd6+4];
	xor.b32  	%r336, %r336, %r208;
	ld.global.u32 	%r209, [%rd6+8];
	xor.b32  	%r335, %r335, %r209;
	ld.global.u32 	%r210, [%rd6+12];
	xor.b32  	%r334, %r334, %r210;
	ld.global.u32 	%r211, [%rd6+16];
	xor.b32  	%r333, %r333, %r211;
$L__BB0_8:
	and.b32  	%r213, %r203, 2;
	setp.eq.s32 	%p5, %r213, 0;
	@%p5 bra 	$L__BB0_10;
	ld.global.u32 	%r214, [%rd6+20];
	xor.b32  	%r337, %r337, %r214;
	ld.global.u32 	%r215, [%rd6+24];
	xor.b32  	%r336, %r336, %r215;
	ld.global.u32 	%r216, [%rd6+28];
	xor.b32  	%r335, %r335, %r216;
	ld.global.u32 	%r217, [%rd6+32];
	xor.b32  	%r334, %r334, %r217;
	ld.global.u32 	%r218, [%rd6+36];
	xor.b32  	%r333, %r333, %r218;
$L__BB0_10:
	and.b32  	%r220, %r203, 4;
	setp.eq.s32 	%p6, %r220, 0;
	@%p6 bra 	$L__BB0_12;
	ld.global.u32 	%r221, [%rd6+40];
	xor.b32  	%r337, %r337, %r221;
	ld.global.u32 	%r222, [%rd6+44];
	xor.b32  	%r336, %r336, %r222;
	ld.global.u32 	%r223, [%rd6+48];
	xor.b32  	%r335, %r335, %r223;
	ld.global.u32 	%r224, [%rd6+52];
	xor.b32  	%r334, %r334, %r224;
	ld.global.u32 	%r225, [%rd6+56];
	xor.b32  	%r333, %r333, %r225;
$L__BB0_12:
	and.b32  	%r227, %r203, 8;
	setp.eq.s32 	%p7, %r227, 0;
	@%p7 bra 	$L__BB0_14;
	ld.global.u32 	%r228, [%rd6+60];
	xor.b32  	%r337, %r337, %r228;
	ld.global.u32 	%r229, [%rd6+64];
	xor.b32  	%r336, %r336, %r229;
	ld.global.u32 	%r230, [%rd6+68];
	xor.b32  	%r335, %r335, %r230;
	ld.global.u32 	%r231, [%rd6+72];
	xor.b32  	%r334, %r334, %r231;
	ld.global.u32 	%r232, [%rd6+76];
	xor.b32  	%r333, %r333, %r232;
$L__BB0_14:
	and.b32  	%r234, %r203, 16;
	setp.eq.s32 	%p8, %r234, 0;
	@%p8 bra 	$L__BB0_16;
	ld.global.u32 	%r235, [%rd6+80];
	xor.b32  	%r337, %r337, %r235;
	ld.global.u32 	%r236, [%rd6+84];
	xor.b32  	%r336, %r336, %r236;
	ld.global.u32 	%r237, [%rd6+88];
	xor.b32  	%r335, %r335, %r237;
	ld.global.u32 	%r238, [%rd6+92];
	xor.b32  	%r334, %r334, %r238;
	ld.global.u32 	%r239, [%rd6+96];
	xor.b32  	%r333, %r333, %r239;
$L__BB0_16:
	and.b32  	%r241, %r203, 32;
	setp.eq.s32 	%p9, %r241, 0;
	@%p9 bra 	$L__BB0_18;
	ld.global.u32 	%r242, [%rd6+100];
	xor.b32  	%r337, %r337, %r242;
	ld.global.u32 	%r243, [%rd6+104];
	xor.b32  	%r336, %r336, %r243;
	ld.global.u32 	%r244, [%rd6+108];
	xor.b32  	%r335, %r335, %r244;
	ld.global.u32 	%r245, [%rd6+112];
	xor.b32  	%r334, %r334, %r245;
	ld.global.u32 	%r246, [%rd6+116];
	xor.b32  	%r333, %r333, %r246;
$L__BB0_18:
	and.b32  	%r248, %r203, 64;
	setp.eq.s32 	%p10, %r248, 0;
	@%p10 bra 	$L__BB0_20;
	ld.global.u32 	%r249, [%rd6+120];
	xor.b32  	%r337, %r337, %r249;
	ld.global.u32 	%r250, [%rd6+124];
	xor.b32  	%r336, %r336, %r250;
	ld.global.u32 	%r251, [%rd6+128];
	xor.b32  	%r335, %r335, %r251;
	ld.global.u32 	%r252, [%rd6+132];
	xor.b32  	%r334, %r334, %r252;
	ld.global.u32 	%r253, [%rd6+136];
	xor.b32  	%r333, %r333, %r253;
$L__BB0_20:
	and.b32  	%r255, %r203, 128;
	setp.eq.s32 	%p11, %r255, 0;
	@%p11 bra 	$L__BB0_22;
	ld.global.u32 	%r256, [%rd6+140];
	xor.b32  	%r337, %r337, %r256;
	ld.global.u32 	%r257, [%rd6+144];
	xor.b32  	%r336, %r336, %r257;
	ld.global.u32 	%r258, [%rd6+148];
	xor.b32  	%r335, %r335, %r258;
	ld.global.u32 	%r259, [%rd6+152];
	xor.b32  	%r334, %r334, %r259;
	ld.global.u32 	%r260, [%rd6+156];
	xor.b32  	%r333, %r333, %r260;
$L__BB0_22:
	and.b32  	%r262, %r203, 256;
	setp.eq.s32 	%p12, %r262, 0;
	@%p12 bra 	$L__BB0_24;
	ld.global.u32 	%r263, [%rd6+160];
	xor.b32  	%r337, %r337, %r263;
	ld.global.u32 	%r264, [%rd6+164];
	xor.b32  	%r336, %r336, %r264;
	ld.global.u32 	%r265, [%rd6+168];
	xor.b32  	%r335, %r335, %r265;
	ld.global.u32 	%r266, [%rd6+172];
	xor.b32  	%r334, %r334, %r266;
	ld.global.u32 	%r267, [%rd6+176];
	xor.b32  	%r333, %r333, %r267;
$L__BB0_24:
	and.b32  	%r269, %r203, 512;
	setp.eq.s32 	%p13, %r269, 0;
	@%p13 bra 	$L__BB0_26;
	ld.global.u32 	%r270, [%rd6+180];
	xor.b32  	%r337, %r337, %r270;
	ld.global.u32 	%r271, [%rd6+184];
	xor.b32  	%r336, %r336, %r271;
	ld.global.u32 	%r272, [%rd6+188];
	xor.b32  	%r335, %r335, %r272;
	ld.global.u32 	%r273, [%rd6+192];
	xor.b32  	%r334, %r334, %r273;
	ld.global.u32 	%r274, [%rd6+196];
	xor.b32  	%r333, %r333, %r274;
$L__BB0_26:
	and.b32  	%r276, %r203, 1024;
	setp.eq.s32 	%p14, %r276, 0;
	@%p14 bra 	$L__BB0_28;
	ld.global.u32 	%r277, [%rd6+200];
	xor.b32  	%r337, %r337, %r277;
	ld.global.u32 	%r278, [%rd6+204];
	xor.b32  	%r336, %r336, %r278;
	ld.global.u32 	%r279, [%rd6+208];
	xor.b32  	%r335, %r335, %r279;
	ld.global.u32 	%r280, [%rd6+212];
	xor.b32  	%r334, %r334, %r280;
	ld.global.u32 	%r281, [%rd6+216];
	xor.b32  	%r333, %r333, %r281;
$L__BB0_28:
	and.b32  	%r283, %r203, 2048;
	setp.eq.s32 	%p15, %r283, 0;
	@%p15 bra 	$L__BB0_30;
	ld.global.u32 	%r284, [%rd6+220];
	xor.b32  	%r337, %r337, %r284;
	ld.global.u32 	%r285, [%rd6+224];
	xor.b32  	%r336, %r336, %r285;
	ld.global.u32 	%r286, [%rd6+228];
	xor.b32  	%r335, %r335, %r286;
	ld.global.u32 	%r287, [%rd6+232];
	xor.b32  	%r334, %r334, %r287;
	ld.global.u32 	%r288, [%rd6+236];
	xor.b32  	%r333, %r333, %r288;
$L__BB0_30:
	and.b32  	%r290, %r203, 4096;
	setp.eq.s32 	%p16, %r290, 0;
	@%p16 bra 	$L__BB0_32;
	ld.global.u32 	%r291, [%rd6+240];
	xor.b32  	%r337, %r337, %r291;
	ld.global.u32 	%r292, [%rd6+244];
	xor.b32  	%r336, %r336, %r292;
	ld.global.u32 	%r293, [%rd6+248];
	xor.b32  	%r335, %r335, %r293;
	ld.global.u32 	%r294, [%rd6+252];
	xor.b32  	%r334, %r334, %r294;
	ld.global.u32 	%r295, [%rd6+256];
	xor.b32  	%r333, %r333, %r295;
$L__BB0_32:
	and.b32  	%r297, %r203, 8192;
	setp.eq.s32 	%p17, %r297, 0;
	@%p17 bra 	$L__BB0_34;
	ld.global.u32 	%r298, [%rd6+260];
	xor.b32  	%r337, %r337, %r298;
	ld.global.u32 	%r299, [%rd6+264];
	xor.b32  	%r336, %r336, %r299;
	ld.global.u32 	%r300, [%rd6+268];
	xor.b32  	%r335, %r335, %r300;
	ld.global.u32 	%r301, [%rd6+272];
	xor.b32  	%r334, %r334, %r301;
	ld.global.u32 	%r302, [%rd6+276];
	xor.b32  	%r333, %r333, %r302;
$L__BB0_34:
	and.b32  	%r304, %r203, 16384;
	setp.eq.s32 	%p18, %r304, 0;
	@%p18 bra 	$L__BB0_36;
	ld.global.u32 	%r305, [%rd6+280];
	xor.b32  	%r337, %r337, %r305;
	ld.global.u32 	%r306, [%rd6+284];
	xor.b32  	%r336, %r336, %r306;
	ld.global.u32 	%r307, [%rd6+288];
	xor.b32  	%r335, %r335, %r307;
	ld.global.u32 	%r308, [%rd6+292];
	xor.b32  	%r334, %r334, %r308;
	ld.global.u32 	%r309, [%rd6+296];
	xor.b32  	%r333, %r333, %r309;
$L__BB0_36:
	and.b32  	%r311, %r203, 32768;
	setp.eq.s32 	%p19, %r311, 0;
	@%p19 bra 	$L__BB0_38;
	ld.global.u32 	%r312, [%rd6+300];
	xor.b32  	%r337, %r337, %r312;
	ld.global.u32 	%r313, [%rd6+304];
	xor.b32  	%r336, %r336, %r313;
	ld.global.u32 	%r314, [%rd6+308];
	xor.b32  	%r335, %r335, %r314;
	ld.global.u32 	%r315, [%rd6+312];
	xor.b32  	%r334, %r334, %r315;
	ld.global.u32 	%r316, [%rd6+316];
	xor.b32  	%r333, %r333, %r316;
$L__BB0_38:
	add.s32 	%r332, %r332, 16;
	setp.ne.s32 	%p20, %r332, 32;
	@%p20 bra 	$L__BB0_6;
	mad.lo.s32 	%r317, %r326, -31, %r11;
	add.s32 	%r326, %r317, 1;
	setp.ne.s32 	%p21, %r326, 5;
	@%p21 bra 	$L__BB0_5;
	st.global.u32 	[%rd2+4], %r337;
	st.global.u32 	[%rd2+8], %r336;
	st.global.u32 	[%rd2+12], %r335;
	st.global.u32 	[%rd2+16], %r334;
	st.global.u32 	[%rd2+20], %r333;
	add.s32 	%r320, %r320, 1;
	setp.lt.u32 	%p22, %r320, %r2;
	@%p22 bra 	$L__BB0_4;
$L__BB0_41:
	shr.u64 	%rd7, %rd18, 2;
	add.s32 	%r319, %r319, 1;
	setp.gt.u64 	%p23, %rd18, 3;
	mov.u64 	%rd18, %rd7;
	@%p23 bra 	$L__BB0_2;
$L__BB0_42:
	mov.b32 	%r318, 0;
	st.global.v2.u32 	[%rd2+24], {%r318, %r318};
	st.global.u32 	[%rd2+32], %r318;
	mov.b64 	%rd17, 0;
	st.global.u64 	[%rd2+40], %rd17;
	ret;

}
	// .globl	_Z6kmodesPdP17curandStateXORWOWii
.visible .entry _Z6kmodesPdP17curandStateXORWOWii(
	.param .u64 .ptr .align 1 _Z6kmodesPdP17curandStateXORWOWii_param_0,
	.param .u64 .ptr .align 1 _Z6kmodesPdP17curandStateXORWOWii_param_1,
	.param .u32 _Z6kmodesPdP17curandStateXORWOWii_param_2,
	.param .u32 _Z6kmodesPdP17curandStateXORWOWii_param_3
)
{
	.reg .pred 	%p<48>;
	.reg .b32 	%r<116>;
	.reg .b32 	%f<8>;
	.reg .b64 	%rd<17>;
	.reg .b64 	%fd<131>;

	ld.param.u64 	%rd3, [_Z6kmodesPdP17curandStateXORWOWii_param_0];
	ld.param.u64 	%rd4, [_Z6kmodesPdP17curandStateXORWOWii_param_1];
	ld.param.u32 	%r30, [_Z6kmodesPdP17curandStateXORWOWii_param_2];
	ld.param.u32 	%r31, [_Z6kmodesPdP17curandStateXORWOWii_param_3];
	cvta.to.global.u64 	%rd1, %rd3;
	cvta.to.global.u64 	%rd5, %rd4;
	mov.u32 	%r32, %tid.x;
	mov.u32 	%r33, %ctaid.x;
	mov.u32 	%r34, %ntid.x;
	mad.lo.s32 	%r1, %r33, %r34, %r32;
	mul.wide.s32 	%rd6, %r1, 48;
	add.s64 	%rd2, %rd5, %rd6;
	ld.global.v2.u32 	{%r115, %r114}, [%rd2];
	ld.global.v2.u32 	{%r4, %r5}, [%rd2+16];
	setp.ge.s32 	%p1, %r1, %r31;
	@%p1 bra 	$L__BB1_35;
	ld.global.f32 	%f1, [%rd2+32];
	ld.global.v2.u32 	{%r6, %r7}, [%rd2+8];
	ld.global.v2.u32 	{%r8, %r9}, [%rd2+24];
	ld.global.f64 	%fd1, [%rd2+40];
	setp.eq.s32 	%p2, %r30, 3;
	@%p2 bra 	$L__BB1_33;
	setp.eq.s32 	%p3, %r30, 2;
	@%p3 bra 	$L__BB1_27;
	setp.ne.s32 	%p4, %r30, 1;
	mov.u32 	%r110, %r5;
	mov.u32 	%r111, %r4;
	mov.u32 	%r112, %r7;
	mov.u32 	%r113, %r6;
	@%p4 bra 	$L__BB1_34;
	ld.const.f64 	%fd2, [kmax];
	{
	.reg .b32 %temp; 
	mov.b64 	{%temp, %r10}, %fd2;
	}
	mov.f64 	%fd102, 0d4008000000000000;
	{
	.reg .b32 %temp; 
	mov.b64 	{%temp, %r59}, %fd102;
	}
	and.b32  	%r12, %r59, 2146435072;
	setp.eq.s32 	%p10, %r12, 1073741824;
	abs.f64 	%fd3, %fd2;
	{ // callseq 0, 0
	.param .b64 param0;
	st.param.f64 	[param0], %fd3;
	.param .b64 param1;
	st.param.f64 	[param1], 0d4008000000000000;
	.param .b64 retval0;
	call.uni (retval0), 
	__internal_accurate_pow, 
	(
	param0, 
	param1
	);
	ld.param.f64 	%fd103, [retval0];
	} // callseq 0
	setp.lt.s32 	%p11, %r10, 0;
	neg.f64 	%fd105, %fd103;
	selp.f64 	%fd106, %fd105, %fd103, %p10;
	selp.f64 	%fd125, %fd106, %fd103, %p11;
	setp.neu.f64 	%p12, %fd2, 0d0000000000000000;
	@%p12 bra 	$L__BB1_6;
	setp.eq.s32 	%p13, %r12, 1073741824;
	selp.b32 	%r60, %r10, 0, %p13;
	setp.lt.s32 	%p14, %r59, 0;
	or.b32  	%r61, %r60, 2146435072;
	selp.b32 	%r62, %r61, %r60, %p14;
	mov.b32 	%r63, 0;
	mov.b64 	%fd125, {%r63, %r62};
$L__BB1_6:
	add.f64 	%fd107, %fd2, 0d4008000000000000;
	{
	.reg .b32 %temp; 
	mov.b64 	{%temp, %r64}, %fd107;
	}
	and.b32  	%r65, %r64, 2146435072;
	setp.ne.s32 	%p15, %r65, 2146435072;
	@%p15 bra 	$L__BB1_11;
	setp.num.f64 	%p16, %fd2, %fd2;
	@%p16 bra 	$L__BB1_9;
	mov.f64 	%fd108, 0d4008000000000000;
	add.rn.f64 	%fd125, %fd2, %fd108;
	bra.uni 	$L__BB1_11;
$L__BB1_9:
	setp.neu.f64 	%p17, %fd3, 0d7FF0000000000000;
	@%p17 bra 	$L__BB1_11;
	setp.lt.s32 	%p18, %r10, 0;
	setp.eq.s32 	%p19, %r12, 1073741824;
	setp.lt.s32 	%p20, %r59, 0;
	selp.b32 	%r67, 0, 2146435072, %p20;
	and.b32  	%r68, %r59, 2147483647;
	setp.ne.s32 	%p21, %r68, 1071644672;
	or.b32  	%r69, %r67, -2147483648;
	selp.b32 	%r70, %r69, %r67, %p21;
	selp.b32 	%r71, %r70, %r67, %p19;
	selp.b32 	%r72, %r71, %r67, %p18;
	mov.b32 	%r73, 0;
	mov.b64 	%fd125, {%r73, %r72};
$L__BB1_11:
	setp.eq.s32 	%p22, %r12, 1073741824;
	setp.eq.f64 	%p23, %fd2, 0d3FF0000000000000;
	selp.f64 	%fd10, 0d3FF0000000000000, %fd125, %p23;
	ld.const.f64 	%fd11, [kmin];
	{
	.reg .b32 %temp; 
	mov.b64 	{%temp, %r13}, %fd11;
	}
	abs.f64 	%fd12, %fd11;
	{ // callseq 1, 0
	.param .b64 param0;
	st.param.f64 	[param0], %fd12;
	.param .b64 param1;
	st.param.f64 	[param1], 0d4008000000000000;
	.param .b64 retval0;
	call.uni (retval0), 
	__internal_accurate_pow, 
	(
	param0, 
	param1
	);
	ld.param.f64 	%fd109, [retval0];
	} // callseq 1
	setp.lt.s32 	%p24, %r13, 0;
	neg.f64 	%fd111, %fd109;
	selp.f64 	%fd112, %fd111, %fd109, %p22;
	selp.f64 	%fd127, %fd112, %fd109, %p24;
	setp.neu.f64 	%p25, %fd11, 0d0000000000000000;
	@%p25 bra 	$L__BB1_13;
	selp.b32 	%r75, %r13, 0, %p22;
	setp.lt.s32 	%p27, %r59, 0;
	or.b32  	%r76, %r75, 2146435072;
	selp.b32 	%r77, %r76, %r75, %p27;
	mov.b32 	%r78, 0;
	mov.b64 	%fd127, {%r78, %r77};
$L__BB1_13:
	add.f64 	%fd113, %fd11, 0d4008000000000000;
	{
	.reg .b32 %temp; 
	mov.b64 	{%temp, %r79}, %fd113;
	}
	and.b32  	%r80, %r79, 2146435072;
	setp.ne.s32 	%p28, %r80, 2146435072;
	@%p28 bra 	$L__BB1_18;
	setp.num.f64 	%p29, %fd11, %fd11;
	@%p29 bra 	$L__BB1_16;
	mov.f64 	%fd114, 0d4008000000000000;
	add.rn.f64 	%fd127, %fd11, %fd114;
	bra.uni 	$L__BB1_18;
$L__BB1_16:
	setp.neu.f64 	%p30, %fd12, 0d7FF0000000000000;
	@%p30 bra 	$L__BB1_18;
	setp.lt.s32 	%p31, %r13, 0;
	setp.eq.s32 	%p32, %r12, 1073741824;
	setp.lt.s32 	%p33, %r59, 0;
	selp.b32 	%r82, 0, 2146435072, %p33;
	and.b32  	%r83, %r59, 2147483647;
	setp.ne.s32 	%p34, %r83, 1071644672;
	or.b32  	%r84, %r82, -2147483648;
	selp.b32 	%r85, %r84, %r82, %p34;
	selp.b32 	%r86, %r85, %r82, %p32;
	selp.b32 	%r87, %r86, %r82, %p31;
	mov.b32 	%r88, 0;
	mov.b64 	%fd127, {%r88, %r87};
$L__BB1_18:
	setp.eq.f64 	%p35, %fd11, 0d3FF0000000000000;
	selp.f64 	%fd115, 0d3FF0000000000000, %fd127, %p35;
	sub.f64 	%fd116, %fd10, %fd115;
	shr.u32 	%r89, %r114, 2;
	xor.b32  	%r90, %r89, %r114;
	shl.b32 	%r91, %r5, 4;
	shl.b32 	%r92, %r90, 1;
	xor.b32  	%r93, %r91, %r92;
	xor.b32  	%r94, %r93, %r5;
	xor.b32  	%r110, %r94, %r90;
	add.s32 	%r115, %r115, 362437;
	add.s32 	%r95, %r110, %r115;
	cvt.rn.f32.u32 	%f6, %r95;
	fma.rn.f32 	%f7, %f6, 0f2F800000, 0f2F000000;
	cvt.f64.f32 	%fd117, %f7;
	fma.rn.f64 	%fd19, %fd116, %fd117, %fd115;
	{
	.reg .b32 %temp; 
	mov.b64 	{%temp, %r16}, %fd19;
	}
	mov.f64 	%fd118, 0d3FD5555555555555;
	{
	.reg .b32 %temp; 
	mov.b64 	{%temp, %r17}, %fd118;
	}
	and.b32  	%r18, %r17, 2146435072;
	abs.f64 	%fd20, %fd19;
	setp.neu.f64 	%p36, %fd19, 0d0000000000000000;
	@%p36 bra 	$L__BB1_20;
	setp.eq.s32 	%p38, %r18, 1127219200;
	selp.b32 	%r96, %r16, 0, %p38;
	setp.lt.s32 	%p39, %r17, 0;
	or.b32  	%r97, %r96, 2146435072;
	selp.b32 	%r98, %r97, %r96, %p39;
	mov.b32 	%r99, 0;
	mov.b64 	%fd129, {%r99, %r98};
	bra.uni 	$L__BB1_21;
$L__BB1_20:
	setp.lt.s32 	%p37, %r16, 0;
	{ // callseq 2, 0
	.param .b64 param0;
	st.param.f64 	[param0], %fd20;
	.param .b64 param1;
	st.param.f64 	[param1], 0d3FD5555555555555;
	.param .b64 retval0;
	call.uni (retval0), 
	__internal_accurate_pow, 
	(
	param0, 
	param1
	);
	ld.param.f64 	%fd119, [retval0];
	} // callseq 2
	selp.f64 	%fd129, 0dFFF8000000000000, %fd119, %p37;
$L__BB1_21:
	add.f64 	%fd121, %fd19, 0d3FD5555555555555;
	{
	.reg .b32 %temp; 
	mov.b64 	{%temp, %r100}, %fd121;
	}
	and.b32  	%r101, %r100, 2146435072;
	setp.ne.s32 	%p40, %r101, 2146435072;
	@%p40 bra 	$L__BB1_26;
	setp.num.f64 	%p41, %fd19, %fd19;
	@%p41 bra 	$L__BB1_24;
	mov.f64 	%fd122, 0d3FD5555555555555;
	add.rn.f64 	%fd129, %fd19, %fd122;
	bra.uni 	$L__BB1_26;
$L__BB1_24:
	setp.neu.f64 	%p42, %fd20, 0d7FF0000000000000;
	@%p42 bra 	$L__BB1_26;
	setp.lt.s32 	%p43, %r16, 0;
	setp.eq.s32 	%p44, %r18, 1127219200;
	setp.lt.s32 	%p45, %r17, 0;
	selp.b32 	%r103, 0, 2146435072, %p45;
	and.b32  	%r104, %r17, 2147483647;
	setp.ne.s32 	%p46, %r104, 1071644672;
	or.b32  	%r105, %r103, -2147483648;
	selp.b32 	%r106, %r105, %r103, %p46;
	selp.b32 	%r107, %r106, %r103, %p44;
	selp.b32 	%r108, %r107, %r103, %p43;
	mov.b32 	%r109, 0;
	mov.b64 	%fd129, {%r109, %r108};
$L__BB1_26:
	ld.param.u64 	%rd16, [_Z6kmodesPdP17curandStateXORWOWii_param_0];
	setp.eq.f64 	%p47, %fd19, 0d3FF0000000000000;
	selp.f64 	%fd123, 0d3FF0000000000000, %fd129, %p47;
	cvta.to.global.u64 	%rd12, %rd16;
	mul.wide.s32 	%rd13, %r1, 8;
	add.s64 	%rd14, %rd12, %rd13;
	st.global.f64 	[%rd14], %fd123;
	mov.u32 	%r111, %r5;
	mov.u32 	%r112, %r4;
	mov.u32 	%r113, %r7;
	mov.u32 	%r114, %r6;
	bra.uni 	$L__BB1_34;
$L__BB1_27:
	shr.u32 	%r42, %r114, 2;
	xor.b32  	%r43, %r42, %r114;
	shl.b32 	%r44, %r5, 4;
	shl.b32 	%r45, %r43, 1;
	xor.b32  	%r46, %r44, %r45;
	xor.b32  	%r47, %r46, %r5;
	xor.b32  	%r110, %r47, %r43;
	add.s32 	%r115, %r115, 362437;
	add.s32 	%r48, %r110, %r115;
	cvt.rn.f32.u32 	%f4, %r48;
	fma.rn.f32 	%f5, %f4, 0f2F800000, 0f2F000000;
	cvt.f64.f32 	%fd38, %f5;
	add.f64 	%fd39, %fd38, %fd38;
	mov.f64 	%fd40, 0d3FF0000000000000;
	sub.f64 	%fd27, %fd40, %fd39;
	{
	.reg .b32 %temp; 
	mov.b64 	{%temp, %r21}, %fd27;
	}
	abs.f64 	%fd28, %fd27;
	{
	.reg .b32 %temp; 
	mov.b64 	{%temp, %r49}, %fd28;
	}
	setp.gt.s32 	%p5, %r49, 1071801957;
	@%p5 bra 	$L__BB1_31;
	mul.f64 	%fd81, %fd27, %fd27;
	fma.rn.f64 	%fd82, %fd81, 0d3FB0066BDC1895E9, 0dBFB3823B180754AF;
	fma.rn.f64 	%fd83, %fd82, %fd81, 0d3FB11E52CC2F79AE;
	fma.rn.f64 	%fd84, %fd83, %fd81, 0dBF924EAF3526861B;
	fma.rn.f64 	%fd85, %fd84, %fd81, 0d3F91DF02A31E6CB7;
	fma.rn.f64 	%fd86, %fd85, %fd81, 0d3F847D18B0EEC6CC;
	fma.rn.f64 	%fd87, %fd86, %fd81, 0d3F8D0AF961BA53B0;
	fma.rn.f64 	%fd88, %fd87, %fd81, 0d3F91BF7734CF1C48;
	fma.rn.f64 	%fd89, %fd88, %fd81, 0d3F96E91483144EF7;
	fma.rn.f64 	%fd90, %fd89, %fd81, 0d3F9F1C6E0A4F9F81;
	fma.rn.f64 	%fd91, %fd90, %fd81, 0d3FA6DB6DC27FA92B;
	fma.rn.f64 	%fd92, %fd91, %fd81, 0d3FB333333320F91B;
	fma.rn.f64 	%fd93, %fd92, %fd81, 0d3FC5555555555F4D;
	mul.f64 	%fd94, %fd81, %fd93;
	fma.rn.f64 	%fd29, %fd94, %fd28, %fd28;
	setp.gt.s32 	%p9, %r21, -1;
	@%p9 bra 	$L__BB1_30;
	mov.f64 	%fd99, 0d3C91A62633145C07;
	add.rn.f64 	%fd100, %fd29, %fd99;
	mov.f64 	%fd101, 0d3FF921FB54442D18;
	add.rn.f64 	%fd130, %fd101, %fd100;
	bra.uni 	$L__BB1_32;
$L__BB1_30:
	mov.f64 	%fd95, 0dBC91A62633145C07;
	add.rn.f64 	%fd96, %fd29, %fd95;
	neg.f64 	%fd97, %fd96;
	mov.f64 	%fd98, 0d3FF921FB54442D18;
	add.rn.f64 	%fd130, %fd98, %fd97;
	bra.uni 	$L__BB1_32;
$L__BB1_31:
	mov.f64 	%fd41, 0d3FF0000000000000;
	sub.f64 	%fd42, %fd41, %fd28;
	{
	.reg .b32 %temp; 
	mov.b64 	{%r50, %temp}, %fd42;
	}
	{
	.reg .b32 %temp; 
	mov.b64 	{%temp, %r51}, %fd42;
	}
	add.s32 	%r52, %r51, -1048576;
	mov.b64 	%fd43, {%r50, %r52};
	rsqrt.approx.ftz.f64 	%fd44, %fd43;
	{
	.reg .b32 %temp; 
	mov.b64 	{%r53, %temp}, %fd44;
	}
	{
	.reg .b32 %temp; 
	mov.b64 	{%temp, %r54}, %fd44;
	}
	add.s32 	%r55, %r54, -1048576;
	mov.b64 	%fd45, {%r53, %r55};
	mul.f64 	%fd46, %fd43, %fd44;
	neg.f64 	%fd47, %fd46;
	fma.rn.f64 	%fd48, %fd46, %fd47, %fd43;
	fma.rn.f64 	%fd49, %fd48, %fd45, %fd46;
	neg.f64 	%fd50, %fd49;
	fma.rn.f64 	%fd51, %fd44, %fd50, 0d3FF0000000000000;
	fma.rn.f64 	%fd52, %fd51, %fd45, %fd45;
	fma.rn.f64 	%fd53, %fd49, %fd50, %fd43;
	fma.rn.f64 	%fd54, %fd53, %fd52, %fd49;
	{
	.reg .b32 %temp; 
	mov.b64 	{%r56, %temp}, %fd54;
	}
	{
	.reg .b32 %temp; 
	mov.b64 	{%temp, %r57}, %fd54;
	}
	add.s32 	%r58, %r57, 1048576;
	mov.b64 	%fd55, {%r56, %r58};
	fma.rn.f64 	%fd56, %fd42, 0d3EC715B371155F70, 0dBEBAC2FE66FAAC4B;
	fma.rn.f64 	%fd57, %fd56, %fd42, 0d3ED9A9B88EFCD9B8;
	fma.rn.f64 	%fd58, %fd57, %fd42, 0d3EDD0F40A8A0C4C3;
	fma.rn.f64 	%fd59, %fd58, %fd42, 0d3EF46D4CFA9E0E1F;
	fma.rn.f64 	%fd60, %fd59, %fd42, 0d3F079C168D1E2422;
	fma.rn.f64 	%fd61, %fd60, %fd42, 0d3F1C9A88C3BCA540;
	fma.rn.f64 	%fd62, %fd61, %fd42, 0d3F31C4E64BD476DF;
	fma.rn.f64 	%fd63, %fd62, %fd42, 0d3F46E8BA60009C8F;
	fma.rn.f64 	%fd64, %fd63, %fd42, 0d3F5F1C71C62B05A2;
	fma.rn.f64 	%fd65, %fd64, %fd42, 0d3F76DB6DB6DC9F2C;
	fma.rn.f64 	%fd66, %fd65, %fd42, 0d3F9333333333329C;
	fma.rn.f64 	%fd67, %fd66, %fd42, 0d3FB5555555555555;
	setp.lt.s32 	%p6, %r51, 1;
	mov.f64 	%fd68, 0d0000000000000000;
	mul.rn.f64 	%fd69, %fd28, %fd68;
	mul.f64 	%fd70, %fd42, %fd67;
	fma.rn.f64 	%fd71, %fd70, %fd55, %fd55;
	selp.f64 	%fd72, %fd69, %fd71, %p6;
	setp.lt.s32 	%p7, %r51, 0;
	mov.f64 	%fd73, 0d7FF0000000000000;
	mul.rn.f64 	%fd74, %fd72, %fd73;
	selp.f64 	%fd75, %fd74, %fd72, %p7;
	setp.lt.s32 	%p8, %r21, 0;
	mov.f64 	%fd76, 0dBCA1A62633145C07;
	add.rn.f64 	%fd77, %fd75, %fd76;
	neg.f64 	%fd78, %fd77;
	mov.f64 	%fd79, 0d400921FB54442D18;
	add.rn.f64 	%fd80, %fd79, %fd78;
	selp.f64 	%fd130, %fd80, %fd75, %p8;
$L__BB1_32:
	ld.param.u64 	%rd15, [_Z6kmodesPdP17curandStateXORWOWii_param_0];
	cvta.to.global.u64 	%rd9, %rd15;
	mul.wide.s32 	%rd10, %r1, 8;
	add.s64 	%rd11, %rd9, %rd10;
	st.global.f64 	[%rd11], %fd130;
	mov.u32 	%r111, %r5;
	mov.u32 	%r112, %r4;
	mov.u32 	%r113, %r7;
	mov.u32 	%r114, %r6;
	bra.uni 	$L__BB1_34;
$L__BB1_33:
	ld.const.f64 	%fd34, [pi];
	add.f64 	%fd35, %fd34, %fd34;
	shr.u32 	%r35, %r114, 2;
	xor.b32  	%r36, %r35, %r114;
	shl.b32 	%r37, %r5, 4;
	shl.b32 	%r38, %r36, 1;
	xor.b32  	%r39, %r37, %r38;
	xor.b32  	%r40, %r39, %r5;
	xor.b32  	%r110, %r40, %r36;
	add.s32 	%r115, %r115, 362437;
	add.s32 	%r41, %r110, %r115;
	cvt.rn.f32.u32 	%f2, %r41;
	fma.rn.f32 	%f3, %f2, 0f2F800000, 0f2F000000;
	cvt.f64.f32 	%fd36, %f3;
	mul.f64 	%fd37, %fd35, %fd36;
	mul.wide.s32 	%rd7, %r1, 8;
	add.s64 	%rd8, %rd1, %rd7;
	st.global.f64 	[%rd8], %fd37;
	mov.u32 	%r111, %r5;
	mov.u32 	%r112, %r4;
	mov.u32 	%r113, %r7;
	mov.u32 	%r114, %r6;
$L__BB1_34:
	st.global.v2.u32 	[%rd2], {%r115, %r114};
	st.global.v2.u32 	[%rd2+8], {%r113, %r112};
	st.global.v2.u32 	[%rd2+16], {%r111, %r110};
	st.global.v2.u32 	[%rd2+24], {%r8, %r9};
	st.global.f32 	[%rd2+32], %f1;
	st.global.f64 	[%rd2+40], %fd1;
$L__BB1_35:
	ret;

}
.func  (.param .b64 func_retval0) __internal_accurate_pow(
	.param .b64 __internal_accurate_pow_param_0,
	.param .b64 __internal_accurate_pow_param_1
)
{
	.reg .pred 	%p<8>;
	.reg .b32 	%r<49>;
	.reg .b32 	%f<3>;
	.reg .b64 	%fd<109>;

	ld.param.f64 	%fd10, [__internal_accurate_pow_param_0];
	ld.param.f64 	%fd11, [__internal_accurate_pow_param_1];
	{
	.reg .b32 %temp; 
	mov.b64 	{%temp, %r46}, %fd10;
	}
	{
	.reg .b32 %temp; 
	mov.b64 	{%r45, %temp}, %fd10;
	}
	shr.u32 	%r47, %r46, 20;
	setp.gt.u32 	%p1, %r46, 1048575;
	@%p1 bra 	$L__BB2_2;
	mul.f64 	%fd12, %fd10, 0d4350000000000000;
	{
	.reg .b32 %temp; 
	mov.b64 	{%temp, %r46}, %fd12;
	}
	{
	.reg .b32 %temp; 
	mov.b64 	{%r45, %temp}, %fd12;
	}
	shr.u32 	%r16, %r46, 20;
	add.s32 	%r47, %r16, -54;
$L__BB2_2:
	add.s32 	%r48, %r47, -1023;
	and.b32  	%r17, %r46, -2146435073;
	or.b32  	%r18, %r17, 1072693248;
	mov.b64 	%fd107, {%r45, %r18};
	setp.lt.u32 	%p2, %r18, 1073127583;
	@%p2 bra 	$L__BB2_4;
	{
	.reg .b32 %temp; 
	mov.b64 	{%r19, %temp}, %fd107;
	}
	{
	.reg .b32 %temp; 
	mov.b64 	{%temp, %r20}, %fd107;
	}
	add.s32 	%r21, %r20, -1048576;
	mov.b64 	%fd107, {%r19, %r21};
	add.s32 	%r48, %r47, -1022;
$L__BB2_4:
	add.f64 	%fd13, %fd107, 0dBFF0000000000000;
	add.f64 	%fd14, %fd107, 0d3FF0000000000000;
	rcp.approx.ftz.f64 	%fd15, %fd14;
	neg.f64 	%fd16, %fd14;
	fma.rn.f64 	%fd17, %fd16, %fd15, 0d3FF0000000000000;
	fma.rn.f64 	%fd18, %fd17, %fd17, %fd17;
	fma.rn.f64 	%fd19, %fd18, %fd15, %fd15;
	mul.f64 	%fd20, %fd13, %fd19;
	fma.rn.f64 	%fd21, %fd13, %fd19, %fd20;
	mul.f64 	%fd22, %fd21, %fd21;
	fma.rn.f64 	%fd23, %fd22, 0d3EB0F5FF7D2CAFE2, 0d3ED0F5D241AD3B5A;
	fma.rn.f64 	%fd24, %fd23, %fd22, 0d3EF3B20A75488A3F;
	fma.rn.f64 	%fd25, %fd24, %fd22, 0d3F1745CDE4FAECD5;
	fma.rn.f64 	%fd26, %fd25, %fd22, 0d3F3C71C7258A578B;
	fma.rn.f64 	%fd27, %fd26, %fd22, 0d3F6249249242B910;
	fma.rn.f64 	%fd28, %fd27, %fd22, 0d3F89999999999DFB;
	sub.f64 	%fd29, %fd13, %fd21;
	add.f64 	%fd30, %fd29, %fd29;
	neg.f64 	%fd31, %fd21;
	fma.rn.f64 	%fd32, %fd31, %fd13, %fd30;
	mul.f64 	%fd33, %fd19, %fd32;
	fma.rn.f64 	%fd34, %fd22, %fd28, 0d3FB5555555555555;
	mov.f64 	%fd35, 0d3FB5555555555555;
	sub.f64 	%fd36, %fd35, %fd34;
	fma.rn.f64 	%fd37, %fd22, %fd28, %fd36;
	add.f64 	%fd38, %fd37, 0dBC46A4CB00B9E7B0;
	add.f64 	%fd39, %fd34, %fd38;
	sub.f64 	%fd40, %fd34, %fd39;
	add.f64 	%fd41, %fd38, %fd40;
	mul.rn.f64 	%fd42, %fd21, %fd21;
	neg.f64 	%fd43, %fd42;
	fma.rn.f64 	%fd44, %fd21, %fd21, %fd43;
	{
	.reg .b32 %temp; 
	mov.b64 	{%r22, %temp}, %fd33;
	}
	{
	.reg .b32 %temp; 
	mov.b64 	{%temp, %r23}, %fd33;
	}
	add.s32 	%r24, %r23, 1048576;
	mov.b64 	%fd45, {%r22, %r24};
	fma.rn.f64 	%fd46, %fd21, %fd45, %fd44;
	mul.rn.f64 	%fd47, %fd42, %fd21;
	neg.f64 	%fd48, %fd47;
	fma.rn.f64 	%fd49, %fd42, %fd21, %fd48;
	fma.rn.f64 	%fd50, %fd42, %fd33, %fd49;
	fma.rn.f64 	%fd51, %fd46, %fd21, %fd50;
	mul.rn.f64 	%fd52, %fd39, %fd47;
	neg.f64 	%fd53, %fd52;
	fma.rn.f64 	%fd54, %fd39, %fd47, %fd53;
	fma.rn.f64 	%fd55, %fd39, %fd51, %fd54;
	fma.rn.f64 	%fd56, %fd41, %fd47, %fd55;
	add.f64 	%fd57, %fd52, %fd56;
	sub.f64 	%fd58, %fd52, %fd57;
	add.f64 	%fd59, %fd56, %fd58;
	add.f64 	%fd60, %fd21, %fd57;
	sub.f64 	%fd61, %fd21, %fd60;
	add.f64 	%fd62, %fd57, %fd61;
	add.f64 	%fd63, %fd59, %fd62;
	add.f64 	%fd64, %fd33, %fd63;
	add.f64 	%fd65, %fd60, %fd64;
	sub.f64 	%fd66, %fd60, %fd65;
	add.f64 	%fd67, %fd64, %fd66;
	xor.b32  	%r25, %r48, -2147483648;
	mov.b32 	%r26, 1127219200;
	mov.b64 	%fd68, {%r25, %r26};
	mov.b32 	%r27, -2147483648;
	mov.b64 	%fd69, {%r27, %r26};
	sub.f64 	%fd70, %fd68, %fd69;
	fma.rn.f64 	%fd71, %fd70, 0d3FE62E42FEFA39EF, %fd65;
	fma.rn.f64 	%fd72, %fd70, 0dBFE62E42FEFA39EF, %fd71;
	sub.f64 	%fd73, %fd72, %fd65;
	sub.f64 	%fd74, %fd67, %fd73;
	fma.rn.f64 	%fd75, %fd70, 0d3C7ABC9E3B39803F, %fd74;
	add.f64 	%fd76, %fd71, %fd75;
	sub.f64 	%fd77, %fd71, %fd76;
	add.f64 	%fd78, %fd75, %fd77;
	{
	.reg .b32 %temp; 
	mov.b64 	{%temp, %r28}, %fd11;
	}
	{
	.reg .b32 %temp; 
	mov.b64 	{%r29, %temp}, %fd11;
	}
	shl.b32 	%r30, %r28, 1;
	setp.gt.u32 	%p3, %r30, -33554433;
	and.b32  	%r31, %r28, -15728641;
	selp.b32 	%r32, %r31, %r28, %p3;
	mov.b64 	%fd79, {%r29, %r32};
	mul.rn.f64 	%fd80, %fd76, %fd79;
	neg.f64 	%fd81, %fd80;
	fma.rn.f64 	%fd82, %fd76, %fd79, %fd81;
	fma.rn.f64 	%fd83, %fd78, %fd79, %fd82;
	add.f64 	%fd4, %fd80, %fd83;
	sub.f64 	%fd84, %fd80, %fd4;
	add.f64 	%fd5, %fd83, %fd84;
	fma.rn.f64 	%fd85, %fd4, 0d3FF71547652B82FE, 0d4338000000000000;
	{
	.reg .b32 %temp; 
	mov.b64 	{%r13, %temp}, %fd85;
	}
	mov.f64 	%fd86, 0dC338000000000000;
	add.rn.f64 	%fd87, %fd85, %fd86;
	fma.rn.f64 	%fd88, %fd87, 0dBFE62E42FEFA39EF, %fd4;
	fma.rn.f64 	%fd89, %fd87, 0dBC7ABC9E3B39803F, %fd88;
	fma.rn.f64 	%fd90, %fd89, 0d3E5ADE1569CE2BDF, 0d3E928AF3FCA213EA;
	fma.rn.f64 	%fd91, %fd90, %fd89, 0d3EC71DEE62401315;
	fma.rn.f64 	%fd92, %fd91, %fd89, 0d3EFA01997C89EB71;
	fma.rn.f64 	%fd93, %fd92, %fd89, 0d3F2A01A014761F65;
	fma.rn.f64 	%fd94, %fd93, %fd89, 0d3F56C16C1852B7AF;
	fma.rn.f64 	%fd95, %fd94, %fd89, 0d3F81111111122322;
	fma.rn.f64 	%fd96, %fd95, %fd89, 0d3FA55555555502A1;
	fma.rn.f64 	%fd97, %fd96, %fd89, 0d3FC5555555555511;
	fma.rn.f64 	%fd98, %fd97, %fd89, 0d3FE000000000000B;
	fma.rn.f64 	%fd99, %fd98, %fd89, 0d3FF0000000000000;
	fma.rn.f64 	%fd100, %fd99, %fd89, 0d3FF0000000000000;
	{
	.reg .b32 %temp; 
	mov.b64 	{%r14, %temp}, %fd100;
	}
	{
	.reg .b32 %temp; 
	mov.b64 	{%temp, %r15}, %fd100;
	}
	shl.b32 	%r33, %r13, 20;
	add.s32 	%r34, %r33, %r15;
	mov.b64 	%fd108, {%r14, %r34};
	{
	.reg .b32 %temp; 
	mov.b64 	{%temp, %r35}, %fd4;
	}
	mov.b32 	%f2, %r35;
	abs.f32 	%f1, %f2;
	setp.lt.f32 	%p4, %f1, 0f4086232B;
	@%p4 bra 	$L__BB2_7;
	setp.lt.f64 	%p5, %fd4, 0d0000000000000000;
	add.f64 	%fd101, %fd4, 0d7FF0000000000000;
	selp.f64 	%fd108, 0d0000000000000000, %fd101, %p5;
	setp.geu.f32 	%p6, %f1, 0f40874800;
	@%p6 bra 	$L__BB2_7;
	shr.u32 	%r36, %r13, 31;
	add.s32 	%r37, %r13, %r36;
	shr.s32 	%r38, %r37, 1;
	shl.b32 	%r39, %r38, 20;
	add.s32 	%r40, %r15, %r39;
	mov.b64 	%fd102, {%r14, %r40};
	sub.s32 	%r41, %r13, %r38;
	shl.b32 	%r42, %r41, 20;
	add.s32 	%r43, %r42, 1072693248;
	mov.b32 	%r44, 0;
	mov.b64 	%fd103, {%r44, %r43};
	mul.f64 	%fd108, %fd103, %fd102;
$L__BB2_7:
	abs.f64 	%fd104, %fd108;
	setp.eq.f64 	%p7, %fd104, 0d7FF0000000000000;
	fma.rn.f64 	%fd105, %fd108, %fd5, %fd108;
	selp.f64 	%fd106, %fd108, %fd105, %p7;
	st.param.f64 	[func_retval0], %fd106;
	ret;

}


// ===== COMPILED SASS (sm_100) =====

	.target	sm_100

	.elftype	@"ET_EXEC"


//--------------------- .note.nv.tkinfo           --------------------------
	.section	.note.nv.tkinfo,"",@"SHT_NOTE"
	.sectionflags	@"SHF_NOTE_NV_TKINFO"
	.tkinfo
        /*0018*/ 	.word	0x00000002
        /*0030*/ 	.string	""
        /*0030*/ 	.string	"ptxas"
        /*0030*/ 	.string	"Cuda compilation tools, release 13.0, V13.0.88"
        /*0030*/ 	.string	"Build cuda_13.0.r13.0/compiler.36424714_0"
        /*0030*/ 	.string	"-arch sm_100 -m 64 "



//--------------------- .note.nv.cuinfo           --------------------------
	.section	.note.nv.cuinfo,"",@"SHT_NOTE"
	.sectionflags	@"SHF_NOTE_NV_CUINFO"
        /*0018*/ 	.short	0x0002
        /*001a*/ 	.short	0x0064
        /*001c*/ 	.short	0x0082
	.zero		2


//--------------------- .nv.info                  --------------------------
	.section	.nv.info,"",@"SHT_CUDA_INFO"
	.align	4


	//----- nvinfo : EIATTR_REGCOUNT
	.align		4
        /*0000*/ 	.byte	0x04, 0x2f
        /*0002*/ 	.short	(.L_31 - .L_30)
	.align		4
.L_30:
        /*0004*/ 	.word	index@(_Z12setup_kmodesP17curandStateXORWOWm)
        /*0008*/ 	.word	0x0000001f


	//----- nvinfo : EIATTR_FRAME_SIZE
	.align		4
.L_31:
        /*000c*/ 	.byte	0x04, 0x11
        /*000e*/ 	.short	(.L_33 - .L_32)
	.align		4
.L_32:
        /*0010*/ 	.word	index@(_Z12setup_kmodesP17curandStateXORWOWm)
        /*0014*/ 	.word	0x00000000


	//----- nvinfo : EIATTR_REGCOUNT
	.align		4
.L_33:
        /*0018*/ 	.byte	0x04, 0x2f
        /*001a*/ 	.short	(.L_35 - .L_34)
	.align		4
.L_34:
        /*001c*/ 	.word	index@(_Z6kmodesPdP17curandStateXORWOWii)
        /*0020*/ 	.word	0x00000028


	//----- nvinfo : EIATTR_FRAME_SIZE
	.align		4
.L_35:
        /*0024*/ 	.byte	0x04, 0x11
        /*0026*/ 	.short	(.L_37 - .L_36)
	.align		4
.L_36:
        /*0028*/ 	.word	index@($_Z6kmodesPdP17curandStateXORWOWii$__internal_accurate_pow)
        /*002c*/ 	.word	0x00000000


	//----- nvinfo : EIATTR_FRAME_SIZE
	.align		4
.L_37:
        /*0030*/ 	.byte	0x04, 0x11
        /*0032*/ 	.short	(.L_39 - .L_38)
	.align		4
.L_38:
        /*0034*/ 	.word	index@(_Z6kmodesPdP17curandStateXORWOWii)
        /*0038*/ 	.word	0x00000000


	//----- nvinfo : EIATTR_MIN_STACK_SIZE
	.align		4
.L_39:
        /*003c*/ 	.byte	0x04, 0x12
        /*003e*/ 	.short	(.L_41 - .L_40)
	.align		4
.L_40:
        /*0040*/ 	.word	index@(_Z6kmodesPdP17curandStateXORWOWii)
        /*0044*/ 	.word	0x00000000


	//----- nvinfo : EIATTR_MIN_STACK_SIZE
	.align		4
.L_41:
        /*0048*/ 	.byte	0x04, 0x12
        /*004a*/ 	.short	(.L_43 - .L_42)
	.align		4
.L_42:
        /*004c*/ 	.word	index@(_Z12setup_kmodesP17curandStateXORWOWm)
        /*0050*/ 	.word	0x00000000
.L_43:


//--------------------- .nv.compat                --------------------------
	.section	.nv.compat,"",@"SHT_CUDA_COMPAT_INFO"
	.align	4
        /*0000*/ 	.byte	0x02, 0x09, 0x00, 0x00, 0x02, 0x02, 0x01, 0x00, 0x02, 0x05, 0x05, 0x00, 0x03, 0x07, 0x01, 0x01
        /*0010*/ 	.byte	0x02, 0x03, 0x00, 0x00, 0x02, 0x06, 0x01, 0x00, 0x04, 0x0b, 0x08, 0x00, 0x01, 0x00, 0x00, 0x00
        /*0020*/ 	.byte	0x00, 0x00, 0x00, 0x00


//--------------------- .nv.info._Z6kmodesPdP17curandStateXORWOWii --------------------------
	.section	.nv.info._Z6kmodesPdP17curandStateXORWOWii,"",@"SHT_CUDA_INFO"
	.sectionflags	@""
	.align	4


	//----- nvinfo : EIATTR_CUDA_API_VERSION
	.align		4
        /*0000*/ 	.byte	0x04, 0x37
        /*0002*/ 	.short	(.L_45 - .L_44)
.L_44:
        /*0004*/ 	.word	0x00000082


	//----- nvinfo : EIATTR_KPARAM_INFO
	.align		4
.L_45:
        /*0008*/ 	.byte	0x04, 0x17
        /*000a*/ 	.short	(.L_47 - .L_46)
.L_46:
        /*000c*/ 	.word	0x00000000
        /*0010*/ 	.short	0x0003
        /*0012*/ 	.short	0x0014
        /*0014*/ 	.byte	0x00, 0xf0, 0x11, 0x00


	//----- nvinfo : EIATTR_KPARAM_INFO
	.align		4
.L_47:
        /*0018*/ 	.byte	0x04, 0x17
        /*001a*/ 	.short	(.L_49 - .L_48)
.L_48:
        /*001c*/ 	.word	0x00000000
        /*0020*/ 	.short	0x0002
        /*0022*/ 	.short	0x0010
        /*0024*/ 	.byte	0x00, 0xf0, 0x11, 0x00


	//----- nvinfo : EIATTR_KPARAM_INFO
	.align		4
.L_49:
        /*0028*/ 	.byte	0x04, 0x17
        /*002a*/ 	.short	(.L_51 - .L_50)
.L_50:
        /*002c*/ 	.word	0x00000000
        /*0030*/ 	.short	0x0001
        /*0032*/ 	.short	0x0008
        /*0034*/ 	.byte	0x00, 0xf5, 0x21, 0x00


	//----- nvinfo : EIATTR_KPARAM_INFO
	.align		4
.L_51:
        /*0038*/ 	.byte	0x04, 0x17
        /*003a*/ 	.short	(.L_53 - .L_52)
.L_52:
        /*003c*/ 	.word	0x00000000
        /*0040*/ 	.short	0x0000
        /*0042*/ 	.short	0x0000
        /*0044*/ 	.byte	0x00, 0xf5, 0x21, 0x00


	//----- nvinfo : EIATTR_SPARSE_MMA_MASK
	.align		4
.L_53:
        /*0048*/ 	.byte	0x03, 0x50
        /*004a*/ 	.short	0x0000


	//----- nvinfo : EIATTR_MAXREG_COUNT
	.align		4
        /*004c*/ 	.byte	0x03, 0x1b
        /*004e*/ 	.short	0x00ff


	//----- nvinfo : EIATTR_MERCURY_ISA_VERSION
	.align		4
        /*0050*/ 	.byte	0x03, 0x5f
        /*0052*/ 	.short	0x0101


	//----- nvinfo : EIATTR_VRC_CTA_INIT_COUNT
	.align		4
        /*0054*/ 	.byte	0x02, 0x4a
	.zero		1
	.zero		1


	//----- nvinfo : EIATTR_EXIT_INSTR_OFFSETS
	.align		4
        /*0058*/ 	.byte	0x04, 0x1c
        /*005a*/ 	.short	(.L_55 - .L_54)


	//   ....[0]....
.L_54:
        /*005c*/ 	.word	0x00000070


	//   ....[1]....
        /*0060*/ 	.word	0x00001490


	//----- nvinfo : EIATTR_CRS_STACK_SIZE
	.align		4
.L_55:
        /*0064*/ 	.byte	0x04, 0x1e
        /*0066*/ 	.short	(.L_57 - .L_56)
.L_56:
        /*0068*/ 	.word	0x00000000


	//----- nvinfo : EIATTR_CBANK_PARAM_SIZE
	.align		4
.L_57:
        /*006c*/ 	.byte	0x03, 0x19
        /*006e*/ 	.short	0x0018


	//----- nvinfo : EIATTR_PARAM_CBANK
	.align		4
        /*0070*/ 	.byte	0x04, 0x0a
        /*0072*/ 	.short	(.L_59 - .L_58)
	.align		4
.L_58:
        /*0074*/ 	.word	index@(.nv.constant0._Z6kmodesPdP17curandStateXORWOWii)
        /*0078*/ 	.short	0x0380
        /*007a*/ 	.short	0x0018


	//----- nvinfo : EIATTR_SW_WAR
	.align		4
.L_59:
        /*007c*/ 	.byte	0x04, 0x36
        /*007e*/ 	.short	(.L_61 - .L_60)
.L_60:
        /*0080*/ 	.word	0x00000008
.L_61:


//--------------------- .nv.info._Z12setup_kmodesP17curandStateXORWOWm --------------------------
	.section	.nv.info._Z12setup_kmodesP17curandStateXORWOWm,"",@"SHT_CUDA_INFO"
	.sectionflags	@""
	.align	4


	//----- nvinfo : EIATTR_CUDA_API_VERSION
	.align		4
        /*0000*/ 	.byte	0x04, 0x37
        /*0002*/ 	.short	(.L_63 - .L_62)
.L_62:
        /*0004*/ 	.word	0x00000082


	//----- nvinfo : EIATTR_KPARAM_INFO
	.align		4
.L_63:
        /*0008*/ 	.byte	0x04, 0x17
        /*000a*/ 	.short	(.L_65 - .L_64)
.L_64:
        /*000c*/ 	.word	0x00000000
        /*0010*/ 	.short	0x0001
        /*0012*/ 	.short	0x0008
        /*0014*/ 	.byte	0x00, 0xf0, 0x21, 0x00


	//----- nvinfo : EIATTR_KPARAM_INFO
	.align		4
.L_65:
        /*0018*/ 	.byte	0x04, 0x17
        /*001a*/ 	.short	(.L_67 - .L_66)
.L_66:
        /*001c*/ 	.word	0x00000000
        /*0020*/ 	.short	0x0000
        /*0022*/ 	.short	0x0000
        /*0024*/ 	.byte	0x00, 0xf5, 0x21, 0x00


	//----- nvinfo : EIATTR_SPARSE_MMA_MASK
	.align		4
.L_67:
        /*0028*/ 	.byte	0x03, 0x50
        /*002a*/ 	.short	0x0000


	//----- nvinfo : EIATTR_MAXREG_COUNT
	.align		4
        /*002c*/ 	.byte	0x03, 0x1b
        /*002e*/ 	.short	0x00ff


	//----- nvinfo : EIATTR_MERCURY_ISA_VERSION
	.align		4
        /*0030*/ 	.byte	0x03, 0x5f
        /*0032*/ 	.short	0x0101


	//----- nvinfo : EIATTR_VRC_CTA_INIT_COUNT
	.align		4
        /*0034*/ 	.byte	0x02, 0x4a
	.zero		1
	.zero		1


	//----- nvinfo : EIATTR_EXIT_INSTR_OFFSETS
	.align		4
        /*0038*/ 	.byte	0x04, 0x1c
        /*003a*/ 	.short	(.L_69 - .L_68)


	//   ....[0]....
.L_68:
        /*003c*/ 	.word	0x00000ed0


	//----- nvinfo : EIATTR_CRS_STACK_SIZE
	.align		4
.L_69:
        /*0040*/ 	.byte	0x04, 0x1e
        /*0042*/ 	.short	(.L_71 - .L_70)
.L_70:
        /*0044*/ 	.word	0x00000000


	//----- nvinfo : EIATTR_CBANK_PARAM_SIZE
	.align		4
.L_71:
        /*0048*/ 	.byte	0x03, 0x19
        /*004a*/ 	.short	0x0010


	//----- nvinfo : EIATTR_PARAM_CBANK
	.align		4
        /*004c*/ 	.byte	0x04, 0x0a
        /*004e*/ 	.short	(.L_73 - .L_72)
	.align		4
.L_72:
        /*0050*/ 	.word	index@(.nv.constant0._Z12setup_kmodesP17curandStateXORWOWm)
        /*0054*/ 	.short	0x0380
        /*0056*/ 	.short	0x0010


	//----- nvinfo : EIATTR_SW_WAR
	.align		4
.L_73:
        /*0058*/ 	.byte	0x04, 0x36
        /*005a*/ 	.short	(.L_75 - .L_74)
.L_74:
        /*005c*/ 	.word	0x00000008
.L_75:


//--------------------- .nv.callgraph             --------------------------
	.section	.nv.callgraph,"",@"SHT_CUDA_CALLGRAPH"
	.align	4
	.sectionentsize	8
	.align		4
        /*0000*/ 	.word	0x00000000
	.align		4
        /*0004*/ 	.word	0xffffffff
	.align		4
        /*0008*/ 	.word	0x00000000
	.align		4
        /*000c*/ 	.word	0xfffffffe
	.align		4
        /*0010*/ 	.word	0x00000000
	.align		4
        /*0014*/ 	.word	0xfffffffd
	.align		4
        /*0018*/ 	.word	0x00000000
	.align		4
        /*001c*/ 	.word	0xfffffffc


//--------------------- .nv.constant4             --------------------------
	.section	.nv.constant4,"a",@progbits
	.align	8
	.align		8
.nv.constant4:
        /*0000*/ 	.dword	precalc_xorwow_matrix
	.align		8
        /*0008*/ 	.dword	precalc_xorwow_offset_matrix
	.align		8
        /*0010*/ 	.dword	mrg32k3aM1
	.align		8
        /*0018*/ 	.dword	mrg32k3aM2
	.align		8
        /*0020*/ 	.dword	mrg32k3aM1SubSeq
	.align		8
        /*0028*/ 	.dword	mrg32k3aM2SubSeq
	.align		8
        /*0030*/ 	.dword	mrg32k3aM1Seq
	.align		8
        /*0038*/ 	.dword	mrg32k3aM2Seq


//--------------------- .nv.constant3             --------------------------
	.section	.nv.constant3,"a",@progbits
	.align	8
.nv.constant3:
	.type		__cr_lgamma_table,@object
	.size		__cr_lgamma_table,(pi - __cr_lgamma_table)
__cr_lgamma_table:
        /*0000*/ 	.byte	0x00, 0x00, 0x00, 0x00, 0x00, 0x00, 0x00, 0x00, 0x00, 0x00, 0x00, 0x00, 0x00, 0x00, 0x00, 0x00
        /*0010*/ 	.byte	0xef, 0x39, 0xfa, 0xfe, 0x42, 0x2e, 0xe6, 0x3f, 0x02, 0x20, 0x2a, 0xfa, 0x0b, 0xab, 0xfc, 0x3f
        /*0020*/ 	.byte	0xf9, 0x2c, 0x92, 0x7c, 0xa7, 0x6c, 0x09, 0x40, 0xc9, 0x79, 0x44, 0x3c, 0x64, 0x26, 0x13, 0x40
        /*0030*/ 	.byte	0xca, 0x01, 0xcf, 0x3a, 0x27, 0x51, 0x1a, 0x40, 0x30, 0xcc, 0x2d, 0xf3, 0xe1, 0x0c, 0x21, 0x40
        /*0040*/ 	.byte	0x0d, 0xb7, 0xfc, 0x82, 0x8e, 0x35, 0x25, 0x40
	.type		pi,@object
	.size		pi,(q - pi)
pi:
	.zero		8
	.type		q,@object
	.size		q,(m - q)
q:
	.zero		8
	.type		m,@object
	.size		m,(hbar - m)
m:
	.zero		8
	.type		hbar,@object
	.size		hbar,(c - hbar)
hbar:
	.zero		8
	.type		c,@object
	.size		c,(eps0 - c)
c:
	.zero		8
	.type		eps0,@object
	.size		eps0,(v0 - eps0)
eps0:
	.zero		8
	.type		v0,@object
	.size		v0,(wC - v0)
v0:
	.zero		8
	.type		wC,@object
	.size		wC,(kC - wC)
wC:
	.zero		8
	.type		kC,@object
	.size		kC,(lamC - kC)
kC:
	.zero		8
	.type		lamC,@object
	.size		lamC,(wL - lamC)
lamC:
	.zero		8
	.type		wL,@object
	.size		wL,(kL - wL)
wL:
	.zero		8
	.type		kL,@object
	.size		kL,(lamL - kL)
kL:
	.zero		8
	.type		lamL,@object
	.size		lamL,(E0L - lamL)
lamL:
	.zero		8
	.type		E0L,@object
	.size		E0L,(D - E0L)
E0L:
	.zero		8
	.type		D,@object
	.size		D,(zimp - D)
D:
	.zero		8
	.type		zimp,@object
	.size		zimp,(damping - zimp)
zimp:
	.zero		8
	.type		damping,@object
	.size		damping,(Delta - damping)
damping:
	.zero		8
	.type		Delta,@object
	.size		Delta,(kmin - Delta)
Delta:
	.zero		8
	.type		kmin,@object
	.size		kmin,(kmax - kmin)
kmin:
	.zero		8
	.type		kmax,@object
	.size		kmax,(dt - kmax)
kmax:
	.zero		8
	.type		dt,@object
	.size		dt,(.L_29 - dt)
dt:
	.zero		8
.L_29:


//--------------------- .text._Z6kmodesPdP17curandStateXORWOWii --------------------------
	.section	.text._Z6kmodesPdP17curandStateXORWOWii,"ax",@progbits
	.align	128
        .global         _Z6kmodesPdP17curandStateXORWOWii
        .type           _Z6kmodesPdP17curandStateXORWOWii,@function
        .size           _Z6kmodesPdP17curandStateXORWOWii,(.L_x_26 - _Z6kmodesPdP17curandStateXORWOWii)
        .other          _Z6kmodesPdP17curandStateXORWOWii,@"STO_CUDA_ENTRY STV_DEFAULT"
_Z6kmodesPdP17curandStateXORWOWii:
.text._Z6kmodesPdP17curandStateXORWOWii:
[----:B------:R-:W-:Y:S01]  /*0000*/  LDC R1, c[0x0][0x37c] ;  /* 0x0000df00ff017b82 */ /* 0x000fe20000000800 */
[----:B------:R-:W0:Y:S07]  /*0010*/  S2R R0, SR_TID.X ;  /* 0x0000000000007919 */ /* 0x000e2e0000002100 */
[----:B------:R-:W0:Y:S01]  /*0020*/  S2UR UR4, SR_CTAID.X ;  /* 0x00000000000479c3 */ /* 0x000e220000002500 */
[----:B------:R-:W1:Y:S07]  /*0030*/  LDCU UR5, c[0x0][0x394] ;  /* 0x00007280ff0577ac */ /* 0x000e6e0008000800 */
[----:B------:R-:W0:Y:S02]  /*0040*/  LDC R3, c[0x0][0x360] ;  /* 0x0000d800ff037b82 */ /* 0x000e240000000800 */
[----:B0-----:R-:W-:-:S05]  /*0050*/  IMAD R0, R3, UR4, R0 ;  /* 0x0000000403007c24 */ /* 0x001fca000f8e0200 */
[----:B-1----:R-:W-:-:S13]  /*0060*/  ISETP.GE.AND P0, PT, R0, UR5, PT ;  /* 0x0000000500007c0c */ /* 0x002fda000bf06270 */
[----:B------:R-:W-:Y:S05]  /*0070*/  @P0 EXIT ;  /* 0x000000000000094d */ /* 0x000fea0003800000 */
[----:B------:R-:W0:Y:S01]  /*0080*/  LDC.64 R16, c[0x0][0x388] ;  /* 0x0000e200ff107b82 */ /* 0x000e220000000a00 */
[----:B------:R-:W1:Y:S01]  /*0090*/  LDCU.64 UR4, c[0x0][0x358] ;  /* 0x00006b00ff0477ac */ /* 0x000e620008000a00 */
[----:B------:R-:W2:Y:S01]  /*00a0*/  LDCU UR6, c[0x0][0x390] ;  /* 0x00007200ff0677ac */ /* 0x000ea20008000800 */
[----:B0-----:R-:W-:-:S05]  /*00b0*/  IMAD.WIDE R16, R0, 0x30, R16 ;  /* 0x0000003000107825 */ /* 0x001fca00078e0210 */
[----:B-1----:R0:W5:Y:S04]  /*00c0*/  LDG.E R2, desc[UR4][R16.64+0x20] ;  /* 0x0000200410027981 */ /* 0x002168000c1e1900 */
[----:B------:R0:W5:Y:S04]  /*00d0*/  LDG.E.64 R14, desc[UR4][R16.64+0x28] ;  /* 0x00002804100e7981 */ /* 0x000168000c1e1b00 */
[----:B------:R0:W5:Y:S04]  /*00e0*/  LDG.E.64 R12, desc[UR4][R16.64] ;  /* 0x00000004100c7981 */ /* 0x000168000c1e1b00 */
[----:B------:R0:W5:Y:S04]  /*00f0*/  LDG.E.64 R10, desc[UR4][R16.64+0x10] ;  /* 0x00001004100a7981 */ /* 0x000168000c1e1b00 */
[----:B------:R0:W5:Y:S04]  /*0100*/  LDG.E.64 R8, desc[UR4][R16.64+0x8] ;  /* 0x0000080410087981 */ /* 0x000168000c1e1b00 */
[----:B------:R0:W5:Y:S01]  /*0110*/  LDG.E.64 R6, desc[UR4][R16.64+0x18] ;  /* 0x0000180410067981 */ /* 0x000162000c1e1b00 */
[----:B--2---:R-:W-:-:S09]  /*0120*/  UISETP.NE.AND UP0, UPT, UR6, 0x3, UPT ;  /* 0x000000030600788c */ /* 0x004fd2000bf05270 */
[----:B0-----:R-:W-:Y:S05]  /*0130*/  BRA.U !UP0, `(.L_x_0) ;  /* 0x0000001108647547 */ /* 0x001fea000b800000 */
[----:B------:R-:W-:-:S09]  /*0140*/  UISETP.NE.AND UP0, UPT, UR6, 0x2, UPT ;  /* 0x000000020600788c */ /* 0x000fd2000bf05270 */
[----:B------:R-:W-:Y:S05]  /*0150*/  BRA.U !UP0, `(.L_x_1) ;  /* 0x0000000508fc7547 */ /* 0x000fea000b800000 */
[----:B------:R-:W-:Y:S01]  /*0160*/  UISETP.NE.AND UP0, UPT, UR6, 0x1, UPT ;  /* 0x000000010600788c */ /* 0x000fe2000bf05270 */
[----:B-----5:R-:W-:Y:S02]  /*0170*/  IMAD.MOV.U32 R5, RZ, RZ, R11 ;  /* 0x000000ffff057224 */ /* 0x020fe400078e000b */
[----:B------:R-:W-:Y:S02]  /*0180*/  IMAD.MOV.U32 R4, RZ, RZ, R10 ;  /* 0x000000ffff047224 */ /* 0x000fe400078e000a */
[----:B------:R-:W-:Y:S02]  /*0190*/  IMAD.MOV.U32 R25, RZ, RZ, R9 ;  /* 0x000000ffff197224 */ /* 0x000fe400078e0009 */
[----:B------:R-:W-:Y:S02]  /*01a0*/  IMAD.MOV.U32 R24, RZ, RZ, R8 ;  /* 0x000000ffff187224 */ /* 0x000fe400078e0008 */
[----:B------:R-:W-:Y:S05]  /*01b0*/  BRA.U UP0, `(.L_x_2) ;  /* 0x00000011009c7547 */ /* 0x000fea000b800000 */
[----:B------:R-:W0:Y:S01]  /*01c0*/  LDCU.64 UR6, c[0x3][0xe0] ;  /* 0x00c01c00ff0677ac */ /* 0x000e220008000a00 */
[----:B------:R-:W-:Y:S01]  /*01d0*/  BSSY.RECONVERGENT B0, `(.L_x_3) ;  /* 0x0000007000007945 */ /* 0x000fe20003800200 */
[----:B------:R-:W-:Y:S01]  /*01e0*/  IMAD.MOV.U32 R4, RZ, RZ, RZ ;  /* 0x000000ffff047224 */ /* 0x000fe200078e00ff */
[----:B------:R-:W-:Y:S02]  /*01f0*/  MOV R3, 0x40080000 ;  /* 0x4008000000037802 */ /* 0x000fe40000000f00 */
[----:B------:R-:W-:Y:S01]  /*0200*/  MOV R36, 0x240 ;  /* 0x0000024000247802 */ /* 0x000fe20000000f00 */
[----:B0-----:R-:W-:-:S10]  /*0210*/  DADD R20, -RZ, |UR6| ;  /* 0x40000006ff147e29 */ /* 0x001fd40008000100 */
[----:B------:R-:W-:-:S07]  /*0220*/  IMAD.MOV.U32 R37, RZ, RZ, R21 ;  /* 0x000000ffff257224 */ /* 0x000fce00078e0015 */
[----:B------:R-:W-:Y:S05]  /*0230*/  CALL.REL.NOINC `($_Z6kmodesPdP17curandStateXORWOWii$__internal_accurate_pow) ;  /* 0x0000001000987944 */ /* 0x000fea0003c00000 */
[----:B------:R-:W-:Y:S05]  /*0240*/  BSYNC.RECONVERGENT B0 ;  /* 0x0000000000007941 */ /* 0x000fea0003800200 */
.L_x_3:
[----:B------:R-:W0:Y:S01]  /*0250*/  LDC.64 R24, c[0x3][0xe0] ;  /* 0x00c03800ff187b82 */ /* 0x000e220000000a00 */
[----:B------:R-:W1:Y:S01]  /*0260*/  LDCU.64 UR8, c[0x3][0xd8] ;  /* 0x00c01b00ff0877ac */ /* 0x000e620008000a00 */
[----:B------:R-:W-:Y:S01]  /*0270*/  DADD R18, -RZ, -R22 ;  /* 0x00000000ff127229 */ /* 0x000fe20000000916 */
[----:B------:R-:W2:Y:S01]  /*0280*/  LDCU UR6, c[0x3][0xe4] ;  /* 0x00c01c80ff0677ac */ /* 0x000ea20008000800 */
[----:B-1----:R-:W-:Y:S01]  /*0290*/  DADD R20, -RZ, |UR8| ;  /* 0x40000008ff147e29 */ /* 0x002fe20008000100 */
[----:B--2---:R-:W-:Y:S01]  /*02a0*/  ISETP.LE.AND P0, PT, RZ, UR6, PT ;  /* 0x00000006ff007c0c */ /* 0x004fe2000bf03270 */
[C---:B0-----:R-:W-:Y:S01]  /*02b0*/  DADD R4, R24.reuse, 3 ;  /* 0x4008000018047429 */ /* 0x041fe20000000000 */
[----:B------:R-:W-:Y:S01]  /*02c0*/  IMAD.U32 R3, RZ, RZ, UR6 ;  /* 0x00000006ff037e24 */ /* 0x000fe2000f8e00ff */
[----:B------:R-:W-:-:S04]  /*02d0*/  DSETP.NEU.AND P2, PT, R24, RZ, PT ;  /* 0x000000ff1800722a */ /* 0x000fc80003f4d000 */
[----:B------:R-:W-:Y:S01]  /*02e0*/  FSEL R22, R18, R22, !P0 ;  /* 0x0000001612167208 */ /* 0x000fe20004000000 */
[----:B------:R-:W-:Y:S01]  /*02f0*/  DSETP.NEU.AND P1, PT, R24, 1, PT ;  /* 0x3ff000001800742a */ /* 0x000fe20003f2d000 */
[----:B------:R-:W-:Y:S01]  /*0300*/  FSEL R23, R19, R23, !P0 ;  /* 0x0000001713177208 */ /* 0x000fe20004000000 */
[----:B------:R-:W-:Y:S01]  /*0310*/  IMAD.MOV.U32 R37, RZ, RZ, R21 ;  /* 0x000000ffff257224 */ /* 0x000fe200078e0015 */
[----:B------:R-:W-:-:S04]  /*0320*/  LOP3.LUT R4, R5, 0x7ff00000, RZ, 0xc0, !PT ;  /* 0x7ff0000005047812 */ /* 0x000fc800078ec0ff */
[----:B------:R-:W-:Y:S02]  /*0330*/  ISETP.NE.AND P3, PT, R4, 0x7ff00000, PT ;  /* 0x7ff000000400780c */ /* 0x000fe40003f65270 */
[----:B------:R-:W-:Y:S02]  /*0340*/  @!P2 IMAD.MOV.U32 R22, RZ, RZ, RZ ;  /* 0x000000ffff16a224 */ /* 0x000fe400078e00ff */
[----:B------:R-:W-:-:S09]  /*0350*/  @!P2 IMAD.MOV.U32 R23, RZ, RZ, R3 ;  /* 0x000000ffff17a224 */ /* 0x000fd200078e0003 */
[----:B------:R-:W-:Y:S05]  /*0360*/  @P3 BRA `(.L_x_4) ;  /* 0x00000000001c3947 */ /* 0x000fea0003800000 */
[----:B------:R-:W-:-:S14]  /*0370*/  DSETP.NAN.AND P2, PT, R24, R24, PT ;  /* 0x000000181800722a */ /* 0x000fdc0003f48000 */
[----:B------:R-:W-:Y:S01]  /*0380*/  @P2 DADD R22, R24, 3 ;  /* 0x4008000018162429 */ /* 0x000fe20000000000 */
[----:B------:R-:W-:Y:S10]  /*0390*/  @P2 BRA `(.L_x_4) ;  /* 0x0000000000102947 */ /* 0x000ff40003800000 */
[----:B------:R-:W-:-:S14]  /*03a0*/  DSETP.NEU.AND P2, PT, |R24|, +INF , PT ;  /* 0x7ff000001800742a */ /* 0x000fdc0003f4d200 */
[----:B------:R-:W-:Y:S01]  /*03b0*/  @!P2 IMAD.MOV.U32 R3, RZ, RZ, -0x100000 ;  /* 0xfff00000ff03a424 */ /* 0x000fe200078e00ff */
[----:B------:R-:W-:-:S04]  /*03c0*/  @!P2 MOV R22, RZ ;  /* 0x000000ff0016a202 */ /* 0x000fc80000000f00 */
[----:B------:R-:W-:-:S07]  /*03d0*/  @!P2 SEL R23, R3, 0x7ff00000, !P0 ;  /* 0x7ff000000317a807 */ /* 0x000fce0004000000 */
.L_x_4:
[----:B------:R-:W-:Y:S01]  /*03e0*/  BSSY.RECONVERGENT B0, `(.L_x_5) ;  /* 0x0000007000007945 */ /* 0x000fe20003800200 */
[----:B------:R-:W-:Y:S01]  /*03f0*/  FSEL R18, R22, RZ, P1 ;  /* 0x000000ff16127208 */ /* 0x000fe20000800000 */
[----:B------:R-:W-:Y:S01]  /*0400*/  IMAD.MOV.U32 R4, RZ, RZ, RZ ;  /* 0x000000ffff047224 */ /* 0x000fe200078e00ff */
[----:B------:R-:W-:Y:S01]  /*0410*/  FSEL R19, R23, 1.875, P1 ;  /* 0x3ff0000017137808 */ /* 0x000fe20000800000 */
[----:B------:R-:W-:Y:S01]  /*0420*/  IMAD.MOV.U32 R3, RZ, RZ, 0x40080000 ;  /* 0x40080000ff037424 */ /* 0x000fe200078e00ff */
[----:B------:R-:W-:-:S07]  /*0430*/  MOV R36, 0x450 ;  /* 0x0000045000247802 */ /* 0x000fce0000000f00 */
[----:B------:R-:W-:Y:S05]  /*0440*/  CALL.REL.NOINC `($_Z6kmodesPdP17curandStateXORWOWii$__internal_accurate_pow) ;  /* 0x0000001000147944 */ /* 0x000fea0003c00000 */
[----:B------:R-:W-:Y:S05]  /*0450*/  BSYNC.RECONVERGENT B0 ;  /* 0x0000000000007941 */ /* 0x000fea0003800200 */
.L_x_5:
[----:B------:R-:W0:Y:S01]  /*0460*/  LDC.64 R24, c[0x3][0xd8] ;  /* 0x00c03600ff187b82 */ /* 0x000e220000000a00 */
[----:B------:R-:W-:Y:S01]  /*0470*/  SHF.R.U32.HI R4, RZ, 0x2, R13 ;  /* 0x00000002ff047819 */ /* 0x000fe2000001160d */
[----:B------:R-:W1:Y:S01]  /*0480*/  LDCU UR6, c[0x3][0xdc] ;  /* 0x00c01b80ff0677ac */ /* 0x000e620008000800 */
[----:B------:R-:W-:Y:S01]  /*0490*/  VIADD R12, R12, 0x587c5 ;  /* 0x000587c50c0c7836 */ /* 0x000fe20000000000 */
[----:B------:R-:W-:Y:S01]  /*04a0*/  DADD R20, -RZ, -R22 ;  /* 0x00000000ff147229 */ /* 0x000fe20000000916 */
[----:B------:R-:W-:-:S05]  /*04b0*/  LOP3.LUT R3, R4, R13, RZ, 0x3c, !PT ;  /* 0x0000000d04037212 */ /* 0x000fca00078e3cff */
[----:B------:R-:W-:Y:S01]  /*04c0*/  IMAD.SHL.U32 R13, R3, 0x2, RZ ;  /* 0x00000002030d7824 */ /* 0x000fe200078e00ff */
[----:B-1----:R-:W-:Y:S01]  /*04d0*/  ISETP.LE.AND P0, PT, RZ, UR6, PT ;  /* 0x00000006ff007c0c */ /* 0x002fe2000bf03270 */
[----:B0-----:R-:W-:-:S03]  /*04e0*/  DADD R4, R24, 3 ;  /* 0x4008000018047429 */ /* 0x001fc60000000000 */
[----:B------:R-:W-:Y:S01]  /*04f0*/  FSEL R22, R20, R22, !P0 ;  /* 0x0000001614167208 */ /* 0x000fe20004000000 */
[C---:B------:R-:W-:Y:S01]  /*0500*/  DSETP.NEU.AND P2, PT, R24.reuse, RZ, PT ;  /* 0x000000ff1800722a */ /* 0x040fe20003f4d000 */
[----:B------:R-:W-:Y:S01]  /*0510*/  FSEL R23, R21, R23, !P0 ;  /* 0x0000001715177208 */ /* 0x000fe20004000000 */
[----:B------:R-:W-:Y:S01]  /*0520*/  DSETP.NEU.AND P1, PT, R24, 1, PT ;  /* 0x3ff000001800742a */ /* 0x000fe20003f2d000 */
[----:B------:R-:W-:-:S05]  /*0530*/  IMAD.SHL.U32 R4, R11, 0x10, RZ ;  /* 0x000000100b047824 */ /* 0x000fca00078e00ff */
[----:B------:R-:W-:Y:S01]  /*0540*/  LOP3.LUT R26, R11, R4, R13, 0x96, !PT ;  /* 0x000000040b1a7212 */ /* 0x000fe200078e960d */
[----:B------:R-:W-:Y:S01]  /*0550*/  IMAD.U32 R13, RZ, RZ, UR6 ;  /* 0x00000006ff0d7e24 */ /* 0x000fe2000f8e00ff */
[----:B------:R-:W-:Y:S02]  /*0560*/  LOP3.LUT R4, R5, 0x7ff00000, RZ, 0xc0, !PT ;  /* 0x7ff0000005047812 */ /* 0x000fe400078ec0ff */
[----:B------:R-:W-:Y:S02]  /*0570*/  LOP3.LUT R5, R26, R3, RZ, 0x3c, !PT ;  /* 0x000000031a057212 */ /* 0x000fe400078e3cff */
[----:B------:R-:W-:Y:S01]  /*0580*/  @!P2 IMAD.MOV.U32 R22, RZ, RZ, RZ ;  /* 0x000000ffff16a224 */ /* 0x000fe200078e00ff */
[----:B------:R-:W-:Y:S01]  /*0590*/  ISETP.NE.AND P3, PT, R4, 0x7ff00000, PT ;  /* 0x7ff000000400780c */ /* 0x000fe20003f65270 */
[----:B------:R-:W-:Y:S01]  /*05a0*/  IMAD.MOV.U32 R4, RZ, RZ, 0x2f800000 ;  /* 0x2f800000ff047424 */ /* 0x000fe200078e00ff */
[----:B------:R-:W-:Y:S01]  /*05b0*/  IADD3 R3, PT, PT, R5, R12, RZ ;  /* 0x0000000c05037210 */ /* 0x000fe20007ffe0ff */
[----:B------:R-:W-:-:S03]  /*05c0*/  @!P2 IMAD.MOV.U32 R23, RZ, RZ, R13 ;  /* 0x000000ffff17a224 */ /* 0x000fc600078e000d */
[----:B------:R-:W-:-:S05]  /*05d0*/  I2FP.F32.U32 R3, R3 ;  /* 0x0000000300037245 */ /* 0x000fca0000201000 */
[----:B------:R-:W-:Y:S02]  /*05e0*/  FFMA R3, R3, R4, 1.1641532182693481445e-10 ;  /* 0x2f00000003037423 */ /* 0x000fe40000000004 */
        /* <DEDUP_REMOVED lines=8> */
.L_x_6:
[----:B------:R-:W0:Y:S01]  /*0670*/  F2F.F64.F32 R24, R3 ;  /* 0x0000000300187310 */ /* 0x000e220000201800 */
[----:B------:R-:W-:Y:S01]  /*0680*/  FSEL R20, R22, RZ, P1 ;  /* 0x000000ff16147208 */ /* 0x000fe20000800000 */
[----:B------:R-:W-:Y:S01]  /*0690*/  BSSY.RECONVERGENT B0, `(.L_x_7) ;  /* 0x0000012000007945 */ /* 0x000fe20003800200 */
[----:B------:R-:W-:-:S06]  /*06a0*/  FSEL R21, R23, 1.875, P1 ;  /* 0x3ff0000017157808 */ /* 0x000fcc0000800000 */
[----:B------:R-:W-:-:S08]  /*06b0*/  DADD R18, -R20, R18 ;  /* 0x0000000014127229 */ /* 0x000fd00000000112 */
[----:B0-----:R-:W-:-:S08]  /*06c0*/  DFMA R18, R18, R24, R20 ;  /* 0x000000181212722b */ /* 0x001fd00000000014 */
[----:B------:R-:W-:-:S14]  /*06d0*/  DSETP.NEU.AND P0, PT, R18, RZ, PT ;  /* 0x000000ff1200722a */ /* 0x000fdc0003f0d000 */
[----:B------:R-:W-:Y:S01]  /*06e0*/  @!P0 CS2R R22, SRZ ;  /* 0x0000000000168805 */ /* 0x000fe2000001ff00 */
[----:B------:R-:W-:Y:S06]  /*06f0*/  @!P0 BRA `(.L_x_8) ;  /* 0x00000000002c8947 */ /* 0x000fec0003800000 */
[----:B------:R-:W-:Y:S01]  /*0700*/  DADD R20, -RZ, |R18| ;  /* 0x00000000ff147229 */ /* 0x000fe20000000512 */
[----:B------:R-:W-:Y:S01]  /*0710*/  BSSY.RECONVERGENT B1, `(.L_x_9) ;  /* 0x0000007000017945 */ /* 0x000fe20003800200 */
[----:B------:R-:W-:Y:S01]  /*0720*/  ISETP.GE.AND P0, PT, R19, RZ, PT ;  /* 0x000000ff1300720c */ /* 0x000fe20003f06270 */
[----:B------:R-:W-:Y:S01]  /*0730*/  IMAD.MOV.U32 R4, RZ, RZ, 0x55555555 ;  /* 0x55555555ff047424 */ /* 0x000fe200078e00ff */
[----:B------:R-:W-:Y:S01]  /*0740*/  MOV R36, 0x780 ;  /* 0x0000078000247802 */ /* 0x000fe20000000f00 */
[----:B------:R-:W-:-:S05]  /*0750*/  IMAD.MOV.U32 R3, RZ, RZ, 0x3fd55555 ;  /* 0x3fd55555ff037424 */ /* 0x000fca00078e00ff */
[----:B------:R-:W-:-:S07]  /*0760*/  IMAD.MOV.U32 R37, RZ, RZ, R21 ;  /* 0x000000ffff257224 */ /* 0x000fce00078e0015 */
[----:B------:R-:W-:Y:S05]  /*0770*/  CALL.REL.NOINC `($_Z6kmodesPdP17curandStateXORWOWii$__internal_accurate_pow) ;  /* 0x0000000c00487944 */ /* 0x000fea0003c00000 */
[----:B------:R-:W-:Y:S05]  /*0780*/  BSYNC.RECONVERGENT B1 ;  /* 0x0000000000017941 */ /* 0x000fea0003800200 */
.L_x_9:
[----:B------:R-:W-:Y:S02]  /*0790*/  FSEL R22, R22, RZ, P0 ;  /* 0x000000ff16167208 */ /* 0x000fe40000000000 */
[----:B------:R-:W-:-:S07]  /*07a0*/  FSEL R23, R23, -QNAN , P0 ;  /* 0xfff8000017177808 */ /* 0x000fce0000000000 */
.L_x_8:
[----:B------:R-:W-:Y:S05]  /*07b0*/  BSYNC.RECONVERGENT B0 ;  /* 0x0000000000007941 */ /* 0x000fea0003800200 */
.L_x_7:
[----:B------:R-:W-:Y:S01]  /*07c0*/  UMOV UR6, 0x55555555 ;  /* 0x5555555500067882 */ /* 0x000fe20000000000 */
[----:B------:R-:W-:Y:S01]  /*07d0*/  UMOV UR7, 0x3fd55555 ;  /* 0x3fd5555500077882 */ /* 0x000fe20000000000 */
[----:B------:R-:W0:Y:S01]  /*07e0*/  LDC.64 R24, c[0x0][0x380] ;  /* 0x0000e000ff187b82 */ /* 0x000e220000000a00 */
[C---:B------:R-:W-:Y:S01]  /*07f0*/  DADD R20, R18.reuse, UR6 ;  /* 0x0000000612147e29 */ /* 0x040fe20008000000 */
[----:B------:R-:W-:Y:S01]  /*0800*/  BSSY.RECONVERGENT B0, `(.L_x_10) ;  /* 0x000000b000007945 */ /* 0x000fe20003800200 */
[----:B------:R-:W-:-:S08]  /*0810*/  DSETP.NEU.AND P1, PT, R18, 1, PT ;  /* 0x3ff000001200742a */ /* 0x000fd00003f2d000 */
[----:B------:R-:W-:-:S04]  /*0820*/  LOP3.LUT R20, R21, 0x7ff00000, RZ, 0xc0, !PT ;  /* 0x7ff0000015147812 */ /* 0x000fc800078ec0ff */
[----:B------:R-:W-:-:S13]  /*0830*/  ISETP.NE.AND P0, PT, R20, 0x7ff00000, PT ;  /* 0x7ff000001400780c */ /* 0x000fda0003f05270 */
[----:B------:R-:W-:Y:S05]  /*0840*/  @P0 BRA `(.L_x_11) ;  /* 0x0000000000180947 */ /* 0x000fea0003800000 */
[----:B------:R-:W-:-:S14]  /*0850*/  DSETP.NAN.AND P0, PT, R18, R18, PT ;  /* 0x000000121200722a */ /* 0x000fdc0003f08000 */
[----:B------:R-:W-:Y:S01]  /*0860*/  @P0 DADD R22, R18, UR6 ;  /* 0x0000000612160e29 */ /* 0x000fe20008000000 */
[----:B------:R-:W-:Y:S10]  /*0870*/  @P0 BRA `(.L_x_11) ;  /* 0x00000000000c0947 */ /* 0x000ff40003800000 */
[----:B------:R-:W-:-:S14]  /*0880*/  DSETP.NEU.AND P0, PT, |R18|, +INF , PT ;  /* 0x7ff000001200742a */ /* 0x000fdc0003f0d200 */
[----:B------:R-:W-:Y:S02]  /*0890*/  @!P0 IMAD.MOV.U32 R22, RZ, RZ, 0x0 ;  /* 0x00000000ff168424 */ /* 0x000fe400078e00ff */
[----:B------:R-:W-:-:S07]  /*08a0*/  @!P0 IMAD.MOV.U32 R23, RZ, RZ, 0x7ff00000 ;  /* 0x7ff00000ff178424 */ /* 0x000fce00078e00ff */
.L_x_11:
[----:B------:R-:W-:Y:S05]  /*08b0*/  BSYNC.RECONVERGENT B0 ;  /* 0x0000000000007941 */ /* 0x000fea0003800200 */
.L_x_10:
[----:B------:R-:W-:Y:S01]  /*08c0*/  FSEL R20, R22, RZ, P1 ;  /* 0x000000ff16147208 */ /* 0x000fe20000800000 */
[----:B0-----:R-:W-:Y:S01]  /*08d0*/  IMAD.WIDE R18, R0, 0x8, R24 ;  /* 0x0000000800127825 */ /* 0x001fe200078e0218 */
[----:B------:R-:W-:Y:S02]  /*08e0*/  FSEL R21, R23, 1.875, P1 ;  /* 0x3ff0000017157808 */ /* 0x000fe40000800000 */
[----:B------:R-:W-:Y:S01]  /*08f0*/  MOV R4, R11 ;  /* 0x0000000b00047202 */ /* 0x000fe20000000f00 */
[----:B------:R-:W-:Y:S02]  /*0900*/  IMAD.MOV.U32 R25, RZ, RZ, R10 ;  /* 0x000000ffff197224 */ /* 0x000fe400078e000a */
[----:B------:R1:W-:Y:S01]  /*0910*/  STG.E.64 desc[UR4][R18.64], R20 ;  /* 0x0000001412007986 */ /* 0x0003e2000c101b04 */
[----:B------:R-:W-:Y:S02]  /*0920*/  IMAD.MOV.U32 R24, RZ, RZ, R9 ;  /* 0x000000ffff187224 */ /* 0x000fe400078e0009 */
[----:B------:R-:W-:Y:S01]  /*0930*/  IMAD.MOV.U32 R13, RZ, RZ, R8 ;  /* 0x000000ffff0d7224 */ /* 0x000fe200078e0008 */
[----:B------:R-:W-:Y:S06]  /*0940*/  BRA `(.L_x_2) ;  /* 0x0000000800b87947 */ /* 0x000fec0003800000 */
.L_x_1:
[----:B-----5:R-:W-:Y:S01]  /*0950*/  SHF.R.U32.HI R4, RZ, 0x2, R13 ;  /* 0x00000002ff047819 */ /* 0x020fe2000001160d */
[----:B------:R-:W-:Y:S01]  /*0960*/  IMAD.SHL.U32 R18, R11, 0x10, RZ ;  /* 0x000000100b127824 */ /* 0x000fe200078e00ff */
[----:B------:R-:W-:Y:S01]  /*0970*/  IADD3 R12, PT, PT, R12, 0x587c5, RZ ;  /* 0x000587c50c0c7810 */ /* 0x000fe20007ffe0ff */
[----:B------:R-:W-:Y:S01]  /*0980*/  BSSY.RECONVERGENT B0, `(.L_x_12) ;  /* 0x000008c000007945 */ /* 0x000fe20003800200 */
[----:B------:R-:W-:-:S05]  /*0990*/  LOP3.LUT R4, R4, R13, RZ, 0x3c, !PT ;  /* 0x0000000d04047212 */ /* 0x000fca00078e3cff */
[----:B------:R-:W-:-:S05]  /*09a0*/  IMAD.SHL.U32 R3, R4, 0x2, RZ ;  /* 0x0000000204037824 */ /* 0x000fca00078e00ff */
[----:B------:R-:W-:-:S04]  /*09b0*/  LOP3.LUT R3, R11, R18, R3, 0x96, !PT ;  /* 0x000000120b037212 */ /* 0x000fc800078e9603 */
[----:B------:R-:W-:Y:S01]  /*09c0*/  LOP3.LUT R5, R3, R4, RZ, 0x3c, !PT ;  /* 0x0000000403057212 */ /* 0x000fe200078e3cff */
[----:B------:R-:W-:-:S04]  /*09d0*/  IMAD.MOV.U32 R4, RZ, RZ, 0x2f800000 ;  /* 0x2f800000ff047424 */ /* 0x000fc800078e00ff */
[----:B------:R-:W-:-:S05]  /*09e0*/  IMAD.IADD R3, R5, 0x1, R12 ;  /* 0x0000000105037824 */ /* 0x000fca00078e020c */
[----:B------:R-:W-:-:S05]  /*09f0*/  I2FP.F32.U32 R3, R3 ;  /* 0x0000000300037245 */ /* 0x000fca0000201000 */
[----:B------:R-:W-:-:S04]  /*0a00*/  FFMA R3, R3, R4, 1.1641532182693481445e-10 ;  /* 0x2f00000003037423 */ /* 0x000fc80000000004 */
[----:B------:R-:W0:Y:S02]  /*0a10*/  F2F.F64.F32 R18, R3 ;  /* 0x0000000300127310 */ /* 0x000e240000201800 */
[----:B0-----:R-:W-:-:S08]  /*0a20*/  DADD R18, R18, R18 ;  /* 0x0000000012127229 */ /* 0x001fd00000000012 */
[----:B------:R-:W-:-:S08]  /*0a30*/  DADD R18, -R18, 1 ;  /* 0x3ff0000012127429 */ /* 0x000fd00000000100 */
[----:B------:R-:W-:-:S10]  /*0a40*/  DADD R20, -RZ, |R18| ;  /* 0x00000000ff147229 */ /* 0x000fd40000000512 */
[----:B------:R-:W-:-:S13]  /*0a50*/  ISETP.GT.AND P0, PT, R21, 0x3fe26665, PT ;  /* 0x3fe266651500780c */ /* 0x000fda0003f04270 */
[----:B------:R-:W-:Y:S05]  /*0a60*/  @P0 BRA `(.L_x_13) ;  /* 0x0000000000d40947 */ /* 0x000fea0003800000 */
[----:B------:R-:W-:Y:S01]  /*0a70*/  DMUL R20, R18, R18 ;  /* 0x0000001212147228 */ /* 0x000fe20000000000 */
[----:B------:R-:W-:Y:S01]  /*0a80*/  IMAD.MOV.U32 R22, RZ, RZ, 0x180754af ;  /* 0x180754afff167424 */ /* 0x000fe200078e00ff */
[----:B------:R-:W-:Y:S01]  /*0a90*/  UMOV UR6, 0xdc1895e9 ;  /* 0xdc1895e900067882 */ /* 0x000fe20000000000 */
[----:B------:R-:W-:Y:S01]  /*0aa0*/  IMAD.MOV.U32 R23, RZ, RZ, 0x3fb3823b ;  /* 0x3fb3823bff177424 */ /* 0x000fe200078e00ff */
[----:B------:R-:W-:Y:S01]  /*0ab0*/  UMOV UR7, 0x3fb0066b ;  /* 0x3fb0066b00077882 */ /* 0x000fe20000000000 */
[----:B------:R-:W-:-:S04]  /*0ac0*/  ISETP.GT.AND P0, PT, R19, -0x1, PT ;  /* 0xffffffff1300780c */ /* 0x000fc80003f04270 */
[----:B------:R-:W-:Y:S01]  /*0ad0*/  DFMA R22, R20, UR6, -R22 ;  /* 0x0000000614167c2b */ /* 0x000fe20008000816 */
[----:B------:R-:W-:Y:S01]  /*0ae0*/  UMOV UR6, 0xcc2f79ae ;  /* 0xcc2f79ae00067882 */ /* 0x000fe20000000000 */
[----:B------:R-:W-:-:S06]  /*0af0*/  UMOV UR7, 0x3fb11e52 ;  /* 0x3fb11e5200077882 */ /* 0x000fcc0000000000 */
[----:B------:R-:W-:Y:S01]  /*0b00*/  DFMA R22, R20, R22, UR6 ;  /* 0x0000000614167e2b */ /* 0x000fe20008000016 */
[----:B------:R-:W-:Y:S01]  /*0b10*/  UMOV UR6, 0x3526861b ;  /* 0x3526861b00067882 */ /* 0x000fe20000000000 */
[----:B------:R-:W-:-:S06]  /*0b20*/  UMOV UR7, 0x3f924eaf ;  /* 0x3f924eaf00077882 */ /* 0x000fcc0000000000 */
[----:B------:R-:W-:Y:S01]  /*0b30*/  DFMA R22, R20, R22, -UR6 ;  /* 0x8000000614167e2b */ /* 0x000fe20008000016 */
[----:B------:R-:W-:Y:S01]  /*0b40*/  UMOV UR6, 0xa31e6cb7 ;  /* 0xa31e6cb700067882 */ /* 0x000fe20000000000 */
[----:B------:R-:W-:-:S06]  /*0b50*/  UMOV UR7, 0x3f91df02 ;  /* 0x3f91df0200077882 */ /* 0x000fcc0000000000 */
[----:B------:R-:W-:Y:S01]  /*0b60*/  DFMA R22, R20, R22, UR6 ;  /* 0x0000000614167e2b */ /* 0x000fe20008000016 */
        /* <DEDUP_REMOVED lines=26> */
[----:B------:R-:W-:Y:S01]  /*0d10*/  DMUL R22, R20, R22 ;  /* 0x0000001614167228 */ /* 0x000fe20000000000 */
[----:B------:R-:W-:Y:S02]  /*0d20*/  @P0 IMAD.MOV.U32 R20, RZ, RZ, 0x33145c07 ;  /* 0x33145c07ff140424 */ /* 0x000fe400078e00ff */
[----:B------:R-:W-:-:S05]  /*0d30*/  @P0 IMAD.MOV.U32 R21, RZ, RZ, 0x3c91a626 ;  /* 0x3c91a626ff150424 */ /* 0x000fca00078e00ff */
[----:B------:R-:W-:Y:S01]  /*0d40*/  DFMA R22, |R18|, R22, |R18| ;  /* 0x000000161216722b */ /* 0x000fe20000000612 */
[----:B------:R-:W-:Y:S01]  /*0d50*/  @!P0 IMAD.MOV.U32 R18, RZ, RZ, 0x33145c07 ;  /* 0x33145c07ff128424 */ /* 0x000fe200078e00ff */
[----:B------:R-:W-:-:S06]  /*0d60*/  @!P0 MOV R19, 0x3c91a626 ;  /* 0x3c91a62600138802 */ /* 0x000fcc0000000f00 */
[C---:B------:R-:W-:Y:S02]  /*0d70*/  @P0 DADD R20, R22.reuse, -R20 ;  /* 0x0000000016140229 */ /* 0x040fe40000000814 */
[----:B------:R-:W-:-:S08]  /*0d80*/  @!P0 DADD R18, R22, R18 ;  /* 0x0000000016128229 */ /* 0x000fd00000000012 */
[----:B------:R-:W-:Y:S02]  /*0d90*/  @!P0 DADD R18, R18, UR6 ;  /* 0x0000000612128e29 */ /* 0x000fe40008000000 */
[----:B------:R-:W-:Y:S01]  /*0da0*/  @P0 DADD R18, -R20, UR6 ;  /* 0x0000000614120e29 */ /* 0x000fe20008000100 */
[----:B------:R-:W-:Y:S10]  /*0db0*/  BRA `(.L_x_14) ;  /* 0x0000000400207947 */ /* 0x000ff40003800000 */
.L_x_13:
[----:B------:R-:W-:Y:S01]  /*0dc0*/  DADD R20, -|R18|, 1 ;  /* 0x3ff0000012147429 */ /* 0x000fe20000000300 */
[----:B------:R-:W-:Y:S01]  /*0dd0*/  IMAD.MOV.U32 R22, RZ, RZ, 0x66faac4b ;  /* 0x66faac4bff167424 */ /* 0x000fe200078e00ff */
[----:B------:R-:W-:Y:S01]  /*0de0*/  UMOV UR6, 0x71155f70 ;  /* 0x71155f7000067882 */ /* 0x000fe20000000000 */
[----:B------:R-:W-:Y:S01]  /*0df0*/  IMAD.MOV.U32 R23, RZ, RZ, 0x3ebac2fe ;  /* 0x3ebac2feff177424 */ /* 0x000fe200078e00ff */
[----:B------:R-:W-:-:S05]  /*0e00*/  UMOV UR7, 0x3ec715b3 ;  /* 0x3ec715b300077882 */ /* 0x000fca0000000000 */
[----:B------:R-:W-:Y:S01]  /*0e10*/  DFMA R22, R20, UR6, -R22 ;  /* 0x0000000614167c2b */ /* 0x000fe20008000816 */
[----:B------:R-:W-:Y:S01]  /*0e20*/  UMOV UR6, 0x8efcd9b8 ;  /* 0x8efcd9b800067882 */ /* 0x000fe20000000000 */
[----:B------:R-:W-:Y:S01]  /*0e30*/  UMOV UR7, 0x3ed9a9b8 ;  /* 0x3ed9a9b800077882 */ /* 0x000fe20000000000 */
[----:B------:R-:W-:-:S05]  /*0e40*/  ISETP.GE.AND P0, PT, R21, 0x1, PT ;  /* 0x000000011500780c */ /* 0x000fca0003f06270 */
[----:B------:R-:W-:Y:S01]  /*0e50*/  DFMA R22, R20, R22, UR6 ;  /* 0x0000000614167e2b */ /* 0x000fe20008000016 */
[----:B------:R-:W-:Y:S01]  /*0e60*/  UMOV UR6, 0xa8a0c4c3 ;  /* 0xa8a0c4c300067882 */ /* 0x000fe20000000000 */
[----:B------:R-:W-:-:S06]  /*0e70*/  UMOV UR7, 0x3edd0f40 ;  /* 0x3edd0f4000077882 */ /* 0x000fcc0000000000 */
[----:B------:R-:W-:Y:S01]  /*0e80*/  DFMA R24, R20, R22, UR6 ;  /* 0x0000000614187e2b */ /* 0x000fe20008000016 */
[----:B------:R-:W-:Y:S01]  /*0e90*/  UMOV UR6, 0xfa9e0e1f ;  /* 0xfa9e0e1f00067882 */ /* 0x000fe20000000000 */
[----:B------:R-:W-:Y:S01]  /*0ea0*/  UMOV UR7, 0x3ef46d4c ;  /* 0x3ef46d4c00077882 */ /* 0x000fe20000000000 */
[----:B------:R-:W-:Y:S01]  /*0eb0*/  VIADD R23, R21, 0xfff00000 ;  /* 0xfff0000015177836 */ /* 0x000fe20000000000 */
[----:B------:R-:W-:-:S04]  /*0ec0*/  MOV R22, R20 ;  /* 0x0000001400167202 */ /* 0x000fc80000000f00 */
[----:B------:R-:W-:Y:S01]  /*0ed0*/  DFMA R26, R20, R24, UR6 ;  /* 0x00000006141a7e2b */ /* 0x000fe20008000018 */
[----:B------:R-:W-:Y:S01]  /*0ee0*/  UMOV UR6, 0x8d1e2422 ;  /* 0x8d1e242200067882 */ /* 0x000fe20000000000 */
[----:B------:R-:W-:Y:S01]  /*0ef0*/  UMOV UR7, 0x3f079c16 ;  /* 0x3f079c1600077882 */ /* 0x000fe20000000000 */
[----:B------:R-:W0:Y:S01]  /*0f00*/  MUFU.RSQ64H R25, R23 ;  /* 0x0000001700197308 */ /* 0x000e220000001c00 */
[----:B------:R-:W-:-:S04]  /*0f10*/  IMAD.MOV.U32 R24, RZ, RZ, RZ ;  /* 0x000000ffff187224 */ /* 0x000fc800078e00ff */
[----:B------:R-:W-:Y:S01]  /*0f20*/  DFMA R26, R20, R26, UR6 ;  /* 0x00000006141a7e2b */ /* 0x000fe2000800001a */
[----:B------:R-:W-:Y:S01]  /*0f30*/  UMOV UR6, 0xc3bca540 ;  /* 0xc3bca54000067882 */ /* 0x000fe20000000000 */
[----:B------:R-:W-:-:S06]  /*0f40*/  UMOV UR7, 0x3f1c9a88 ;  /* 0x3f1c9a8800077882 */ /* 0x000fcc0000000000 */
[----:B------:R-:W-:Y:S01]  /*0f50*/  DFMA R26, R20, R26, UR6 ;  /* 0x00000006141a7e2b */ /* 0x000fe2000800001a */
[----:B------:R-:W-:Y:S01]  /*0f60*/  UMOV UR6, 0x4bd476df ;  /* 0x4bd476df00067882 */ /* 0x000fe20000000000 */
[----:B------:R-:W-:Y:S01]  /*0f70*/  UMOV UR7, 0x3f31c4e6 ;  /* 0x3f31c4e600077882 */ /* 0x000fe20000000000 */
[----:B0-----:R-:W-:-:S05]  /*0f80*/  DMUL R28, R22, R24 ;  /* 0x00000018161c7228 */ /* 0x001fca0000000000 */
[----:B------:R-:W-:Y:S01]  /*0f90*/  DFMA R32, R20, R26, UR6 ;  /* 0x0000000614207e2b */ /* 0x000fe2000800001a */
[----:B------:R-:W-:Y:S01]  /*0fa0*/  UMOV UR6, 0x60009c8f ;  /* 0x60009c8f00067882 */ /* 0x000fe20000000000 */
[----:B------:R-:W-:Y:S01]  /*0fb0*/  UMOV UR7, 0x3f46e8ba ;  /* 0x3f46e8ba00077882 */ /* 0x000fe20000000000 */
[----:B------:R-:W-:Y:S01]  /*0fc0*/  VIADD R27, R25, 0xfff00000 ;  /* 0xfff00000191b7836 */ /* 0x000fe20000000000 */
[----:B------:R-:W-:Y:S01]  /*0fd0*/  DFMA R30, R28, -R28, R22 ;  /* 0x8000001c1c1e722b */ /* 0x000fe20000000016 */
[----:B------:R-:W-:-:S03]  /*0fe0*/  IMAD.MOV.U32 R26, RZ, RZ, RZ ;  /* 0x000000ffff1a7224 */ /* 0x000fc600078e00ff */
[----:B------:R-:W-:Y:S01]  /*0ff0*/  DFMA R32, R20, R32, UR6 ;  /* 0x0000000614207e2b */ /* 0x000fe20008000020 */
[----:B------:R-:W-:Y:S01]  /*1000*/  UMOV UR6, 0xc62b05a2 ;  /* 0xc62b05a200067882 */ /* 0x000fe20000000000 */
[----:B------:R-:W-:Y:S02]  /*1010*/  UMOV UR7, 0x3f5f1c71 ;  /* 0x3f5f1c7100077882 */ /* 0x000fe40000000000 */
[----:B------:R-:W-:-:S04]  /*1020*/  DFMA R28, R26, R30, R28 ;  /* 0x0000001e1a1c722b */ /* 0x000fc8000000001c */
[----:B------:R-:W-:Y:S01]  /*1030*/  DFMA R32, R20, R32, UR6 ;  /* 0x0000000614207e2b */ /* 0x000fe20008000020 */
[----:B------:R-:W-:Y:S01]  /*1040*/  UMOV UR6, 0xb6dc9f2c ;  /* 0xb6dc9f2c00067882 */ /* 0x000fe20000000000 */
[----:B------:R-:W-:Y:S02]  /*1050*/  UMOV UR7, 0x3f76db6d ;  /* 0x3f76db6d00077882 */ /* 0x000fe40000000000 */
[-C--:B------:R-:W-:Y:S02]  /*1060*/  DFMA R24, R24, -R28.reuse, 1 ;  /* 0x3ff000001818742b */ /* 0x080fe4000000081c */
[----:B------:R-:W-:Y:S02]  /*1070*/  DFMA R22, R28, -R28, R22 ;  /* 0x8000001c1c16722b */ /* 0x000fe40000000016 */
[----:B------:R-:W-:Y:S01]  /*1080*/  DFMA R32, R20, R32, UR6 ;  /* 0x0000000614207e2b */ /* 0x000fe20008000020 */
[----:B------:R-:W-:Y:S01]  /*1090*/  UMOV UR6, 0x3333329c ;  /* 0x3333329c00067882 */ /* 0x000fe20000000000 */
[----:B------:R-:W-:-:S02]  /*10a0*/  UMOV UR7, 0x3f933333 ;  /* 0x3f93333300077882 */ /* 0x000fc40000000000 */
[----:B------:R-:W-:-:S04]  /*10b0*/  DFMA R24, R26, R24, R26 ;  /* 0x000000181a18722b */ /* 0x000fc8000000001a */
[----:B------:R-:W-:Y:S01]  /*10c0*/  DFMA R32, R20, R32, UR6 ;  /* 0x0000000614207e2b */ /* 0x000fe20008000020 */
[----:B------:R-:W-:Y:S01]  /*10d0*/  UMOV UR6, 0x55555555 ;  /* 0x5555555500067882 */ /* 0x000fe20000000000 */
[----:B------:R-:W-:Y:S02]  /*10e0*/  UMOV UR7, 0x3fb55555 ;  /* 0x3fb5555500077882 */ /* 0x000fe40000000000 */
[----:B------:R-:W-:Y:S02]  /*10f0*/  DFMA R22, R24, R22, R28 ;  /* 0x000000161816722b */ /* 0x000fe4000000001c */
[----:B------:R-:W-:Y:S02]  /*1100*/  DMUL R24, RZ, |R18| ;  /* 0x40000012ff187228 */ /* 0x000fe40000000000 */
[----:B------:R-:W-:Y:S01]  /*1110*/  DFMA R32, R20, R32, UR6 ;  /* 0x0000000614207e2b */ /* 0x000fe20008000020 */
[----:B------:R-:W-:Y:S01]  /*1120*/  UMOV UR6, 0x33145c07 ;  /* 0x33145c0700067882 */ /* 0x000fe20000000000 */
[----:B------:R-:W-:-:S04]  /*1130*/  UMOV UR7, 0x3ca1a626 ;  /* 0x3ca1a62600077882 */ /* 0x000fc80000000000 */
[----:B------:R-:W-:Y:S02]  /*1140*/  VIADD R23, R23, 0x100000 ;  /* 0x0010000017177836 */ /* 0x000fe40000000000 */
[----:B------:R-:W-:-:S08]  /*1150*/  DMUL R32, R20, R32 ;  /* 0x0000002014207228 */ /* 0x000fd00000000000 */
[----:B------:R-:W-:-:S10]  /*1160*/  DFMA R32, R22, R32, R22 ;  /* 0x000000201620722b */ /* 0x000fd40000000016 */
[----:B------:R-:W-:Y:S02]  /*1170*/  FSEL R24, R24, R32, !P0 ;  /* 0x0000002018187208 */ /* 0x000fe40004000000 */
[----:B------:R-:W-:Y:S02]  /*1180*/  FSEL R25, R25, R33, !P0 ;  /* 0x0000002119197208 */ /* 0x000fe40004000000 */
[----:B------:R-:W-:-:S04]  /*1190*/  ISETP.GE.AND P0, PT, R21, RZ, PT ;  /* 0x000000ff1500720c */ /* 0x000fc80003f06270 */
[----:B------:R-:W-:-:S10]  /*11a0*/  DMUL R22, R24, +INF ;  /* 0x7ff0000018167828 */ /* 0x000fd40000000000 */
[----:B------:R-:W-:Y:S02]  /*11b0*/  FSEL R22, R22, R24, !P0 ;  /* 0x0000001816167208 */ /* 0x000fe40004000000 */
[----:B------:R-:W-:Y:S02]  /*11c0*/  FSEL R23, R23, R25, !P0 ;  /* 0x0000001917177208 */ /* 0x000fe40004000000 */
[----:B------:R-:W-:-:S04]  /*11d0*/  ISETP.GE.AND P0, PT, R19, RZ, PT ;  /* 0x000000ff1300720c */ /* 0x000fc80003f06270 */
[----:B------:R-:W-:Y:S01]  /*11e0*/  DADD R20, R22, -UR6 ;  /* 0x8000000616147e29 */ /* 0x000fe20008000000 */
[----:B------:R-:W-:Y:S01]  /*11f0*/  UMOV UR6, 0x54442d18 ;  /* 0x54442d1800067882 */ /* 0x000fe20000000000 */
[----:B------:R-:W-:-:S06]  /*1200*/  UMOV UR7, 0x400921fb ;  /* 0x400921fb00077882 */ /* 0x000fcc0000000000 */
[----:B------:R-:W-:-:S10]  /*1210*/  DADD R20, -R20, UR6 ;  /* 0x0000000614147e29 */ /* 0x000fd40008000100 */
[----:B------:R-:W-:Y:S02]  /*1220*/  FSEL R18, R20, R22, !P0 ;  /* 0x0000001614127208 */ /* 0x000fe40004000000 */
[----:B------:R-:W-:-:S07]  /*1230*/  FSEL R19, R21, R23, !P0 ;  /* 0x0000001715137208 */ /* 0x000fce0004000000 */
.L_x_14:
[----:B------:R-:W-:Y:S05]  /*1240*/  BSYNC.RECONVERGENT B0 ;  /* 0x0000000000007941 */ /* 0x000fea0003800200 */
.L_x_12:
[----:B------:R-:W0:Y:S01]  /*1250*/  LDC.64 R20, c[0x0][0x380] ;  /* 0x0000e000ff147b82 */ /* 0x000e220000000a00 */
[----:B------:R-:W-:Y:S01]  /*1260*/  IMAD.MOV.U32 R4, RZ, RZ, R11 ;  /* 0x000000ffff047224 */ /* 0x000fe200078e000b */
[----:B------:R-:W-:Y:S01]  /*1270*/  MOV R25, R10 ;  /* 0x0000000a00197202 */ /* 0x000fe20000000f00 */
[----:B------:R-:W-:Y:S02]  /*1280*/  IMAD.MOV.U32 R24, RZ, RZ, R9 ;  /* 0x000000ffff187224 */ /* 0x000fe400078e0009 */
[----:B------:R-:W-:Y:S02]  /*1290*/  IMAD.MOV.U32 R13, RZ, RZ, R8 ;  /* 0x000000ffff0d7224 */ /* 0x000fe400078e0008 */
[----:B0-----:R-:W-:-:S05]  /*12a0*/  IMAD.WIDE R20, R0, 0x8, R20 ;  /* 0x0000000800147825 */ /* 0x001fca00078e0214 */
[----:B------:R0:W-:Y:S01]  /*12b0*/  STG.E.64 desc[UR4][R20.64], R18 ;  /* 0x0000001214007986 */ /* 0x0001e2000c101b04 */
[----:B------:R-:W-:Y:S05]  /*12c0*/  BRA `(.L_x_2) ;  /* 0x0000000000587947 */ /* 0x000fea0003800000 */
.L_x_0:
[----:B-----5:R-:W-:Y:S01]  /*12d0*/  SHF.R.U32.HI R4, RZ, 0x2, R13 ;  /* 0x00000002ff047819 */ /* 0x020fe2000001160d */
[----:B------:R-:W-:Y:S01]  /*12e0*/  IMAD.SHL.U32 R18, R11, 0x10, RZ ;  /* 0x000000100b127824 */ /* 0x000fe200078e00ff */
[----:B------:R-:W0:Y:S01]  /*12f0*/  LDC.64 R22, c[0x0][0x380] ;  /* 0x0000e000ff167b82 */ /* 0x000e220000000a00 */
[----:B------:R-:W-:Y:S01]  /*1300*/  VIADD R12, R12, 0x587c5 ;  /* 0x000587c50c0c7836 */ /* 0x000fe20000000000 */
[----:B------:R-:W-:Y:S01]  /*1310*/  LOP3.LUT R4, R4, R13, RZ, 0x3c, !PT ;  /* 0x0000000d04047212 */ /* 0x000fe200078e3cff */
[----:B------:R-:W-:Y:S02]  /*1320*/  IMAD.MOV.U32 R25, RZ, RZ, R10 ;  /* 0x000000ffff197224 */ /* 0x000fe400078e000a */
[----:B------:R-:W-:Y:S02]  /*1330*/  IMAD.MOV.U32 R24, RZ, RZ, R9 ;  /* 0x000000ffff187224 */ /* 0x000fe400078e0009 */
[----:B------:R-:W-:Y:S02]  /*1340*/  IMAD.SHL.U32 R3, R4, 0x2, RZ ;  /* 0x0000000204037824 */ /* 0x000fe400078e00ff */
[----:B------:R-:W-:-:S03]  /*1350*/  IMAD.MOV.U32 R13, RZ, RZ, R8 ;  /* 0x000000ffff0d7224 */ /* 0x000fc600078e0008 */
[----:B------:R-:W-:Y:S02]  /*1360*/  LOP3.LUT R3, R11, R18, R3, 0x96, !PT ;  /* 0x000000120b037212 */ /* 0x000fe400078e9603 */
[----:B------:R-:W1:Y:S02]  /*1370*/  LDC.64 R18, c[0x3][0x48] ;  /* 0x00c01200ff127b82 */ /* 0x000e640000000a00 */
[----:B------:R-:W-:Y:S01]  /*1380*/  LOP3.LUT R5, R3, R4, RZ, 0x3c, !PT ;  /* 0x0000000403057212 */ /* 0x000fe200078e3cff */
[----:B------:R-:W-:-:S03]  /*1390*/  IMAD.MOV.U32 R4, RZ, RZ, 0x2f800000 ;  /* 0x2f800000ff047424 */ /* 0x000fc600078e00ff */
[----:B------:R-:W-:-:S04]  /*13a0*/  IADD3 R3, PT, PT, R5, R12, RZ ;  /* 0x0000000c05037210 */ /* 0x000fc80007ffe0ff */
[----:B------:R-:W-:Y:S01]  /*13b0*/  I2FP.F32.U32 R3, R3 ;  /* 0x0000000300037245 */ /* 0x000fe20000201000 */
[----:B0-----:R-:W-:-:S04]  /*13c0*/  IMAD.WIDE R22, R0, 0x8, R22 ;  /* 0x0000000800167825 */ /* 0x001fc800078e0216 */
[----:B------:R-:W-:Y:S01]  /*13d0*/  FFMA R3, R3, R4, 1.1641532182693481445e-10 ;  /* 0x2f00000003037423 */ /* 0x000fe20000000004 */
[----:B------:R-:W-:-:S03]  /*13e0*/  IMAD.MOV.U32 R4, RZ, RZ, R11 ;  /* 0x000000ffff047224 */ /* 0x000fc600078e000b */
[----:B------:R-:W0:Y:S01]  /*13f0*/  F2F.F64.F32 R20, R3 ;  /* 0x0000000300147310 */ /* 0x000e220000201800 */
[----:B-1----:R-:W-:-:S08]  /*1400*/  DADD R18, R18, R18 ;  /* 0x0000000012127229 */ /* 0x002fd00000000012 */
[----:B0-----:R-:W-:-:S07]  /*1410*/  DMUL R18, R20, R18 ;  /* 0x0000001214127228 */ /* 0x001fce0000000000 */
[----:B------:R2:W-:Y:S04]  /*1420*/  STG.E.64 desc[UR4][R22.64], R18 ;  /* 0x0000001216007986 */ /* 0x0005e8000c101b04 */
.L_x_2:
[----:B------:R-:W-:Y:S04]  /*1430*/  STG.E.64 desc[UR4][R16.64], R12 ;  /* 0x0000000c10007986 */ /* 0x000fe8000c101b04 */
[----:B------:R-:W-:Y:S04]  /*1440*/  STG.E.64 desc[UR4][R16.64+0x8], R24 ;  /* 0x0000081810007986 */ /* 0x000fe8000c101b04 */
[----:B------:R-:W-:Y:S04]  /*1450*/  STG.E.64 desc[UR4][R16.64+0x10], R4 ;  /* 0x0000100410007986 */ /* 0x000fe8000c101b04 */
[----:B------:R-:W-:Y:S04]  /*1460*/  STG.E.64 desc[UR4][R16.64+0x18], R6 ;  /* 0x0000180610007986 */ /* 0x000fe8000c101b04 */
[----:B------:R-:W-:Y:S04]  /*1470*/  STG.E.64 desc[UR4][R16.64+0x28], R14 ;  /* 0x0000280e10007986 */ /* 0x000fe8000c101b04 */
[----:B------:R-:W-:Y:S01]  /*1480*/  STG.E desc[UR4][R16.64+0x20], R2 ;  /* 0x0000200210007986 */ /* 0x000fe2000c101904 */
[----:B------:R-:W-:Y:S05]  /*1490*/  EXIT ;  /* 0x000000000000794d */ /* 0x000fea0003800000 */
        .type           $_Z6kmodesPdP17curandStateXORWOWii$__internal_accurate_pow,@function
        .size           $_Z6kmodesPdP17curandStateXORWOWii$__internal_accurate_pow,(.L_x_26 - $_Z6kmodesPdP17curandStateXORWOWii$__internal_accurate_pow)
$_Z6kmodesPdP17curandStateXORWOWii$__internal_accurate_pow:
[----:B------:R-:W-:Y:S01]  /*14a0*/  ISETP.GT.U32.AND P1, PT, R37, 0xfffff, PT ;  /* 0x000fffff2500780c */ /* 0x000fe20003f24070 */
[----:B------:R-:W-:Y:S01]  /*14b0*/  IMAD.MOV.U32 R24, RZ, RZ, 0x41ad3b5a ;  /* 0x41ad3b5aff187424 */ /* 0x000fe200078e00ff */
[----:B------:R-:W-:Y:S01]  /*14c0*/  MOV R21, R37 ;  /* 0x0000002500157202 */ /* 0x000fe20000000f00 */
[----:B------:R-:W-:Y:S01]  /*14d0*/  IMAD.MOV.U32 R25, RZ, RZ, 0x3ed0f5d2 ;  /* 0x3ed0f5d2ff197424 */ /* 0x000fe200078e00ff */
[----:B------:R-:W-:Y:S01]  /*14e0*/  UMOV UR6, 0x7d2cafe2 ;  /* 0x7d2cafe200067882 */ /* 0x000fe20000000000 */
[----:B------:R-:W-:Y:S01]  /*14f0*/  UMOV UR7, 0x3eb0f5ff ;  /* 0x3eb0f5ff00077882 */ /* 0x000fe20000000000 */
[----:B------:R-:W-:Y:S01]  /*1500*/  SHF.R.U32.HI R37, RZ, 0x14, R37 ;  /* 0x00000014ff257819 */ /* 0x000fe20000011625 */
[----:B------:R-:W-:Y:S01]  /*1510*/  UMOV UR8, 0x3b39803f ;  /* 0x3b39803f00087882 */ /* 0x000fe20000000000 */
[----:B------:R-:W-:-:S05]  /*1520*/  UMOV UR9, 0x3c7abc9e ;  /* 0x3c7abc9e00097882 */ /* 0x000fca0000000000 */
[----:B------:R-:W-:-:S10]  /*1530*/  @!P1 DMUL R30, R20, 1.80143985094819840000e+16 ;  /* 0x43500000141e9828 */ /* 0x000fd40000000000 */
[----:B------:R-:W-:Y:S01]  /*1540*/  @!P1 IMAD.MOV.U32 R21, RZ, RZ, R31 ;  /* 0x000000ffff159224 */ /* 0x000fe200078e001f */
[----:B------:R-:W-:Y:S01]  /*1550*/  @!P1 LEA.HI R37, R31, 0xffffffca, RZ, 0xc ;  /* 0xffffffca1f259811 */ /* 0x000fe200078f60ff */
[----:B------:R-:W-:-:S03]  /*1560*/  @!P1 IMAD.MOV.U32 R20, RZ, RZ, R30 ;  /* 0x000000ffff149224 */ /* 0x000fc600078e001e */
[----:B------:R-:W-:Y:S01]  /*1570*/  LOP3.LUT R21, R21, 0x800fffff, RZ, 0xc0, !PT ;  /* 0x800fffff15157812 */ /* 0x000fe200078ec0ff */
[----:B------:R-:W-:Y:S01]  /*1580*/  IMAD.MOV.U32 R22, RZ, RZ, R20 ;  /* 0x000000ffff167224 */ /* 0x000fe200078e0014 */
[----:B------:R-:W-:Y:S02]  /*1590*/  MOV R20, RZ ;  /* 0x000000ff00147202 */ /* 0x000fe40000000f00 */
[----:B------:R-:W-:-:S04]  /*15a0*/  LOP3.LUT R23, R21, 0x3ff00000, RZ, 0xfc, !PT ;  /* 0x3ff0000015177812 */ /* 0x000fc800078efcff */
[----:B------:R-:W-:-:S13]  /*15b0*/  ISETP.GE.U32.AND P2, PT, R23, 0x3ff6a09f, PT ;  /* 0x3ff6a09f1700780c */ /* 0x000fda0003f46070 */
[----:B------:R-:W-:-:S04]  /*15c0*/  @P2 VIADD R21, R23, 0xfff00000 ;  /* 0xfff0000017152836 */ /* 0x000fc80000000000 */
[----:B------:R-:W-:-:S06]  /*15d0*/  @P2 IMAD.MOV.U32 R23, RZ, RZ, R21 ;  /* 0x000000ffff172224 */ /* 0x000fcc00078e0015 */
[C---:B------:R-:W-:Y:S02]  /*15e0*/  DADD R28, R22.reuse, 1 ;  /* 0x3ff00000161c7429 */ /* 0x040fe40000000000 */
[----:B------:R-:W-:-:S04]  /*15f0*/  DADD R22, R22, -1 ;  /* 0xbff0000016167429 */ /* 0x000fc80000000000 */
[----:B------:R-:W0:Y:S02]  /*1600*/  MUFU.RCP64H R21, R29 ;  /* 0x0000001d00157308 */ /* 0x000e240000001800 */
[----:B0-----:R-:W-:-:S08]  /*1610*/  DFMA R26, -R28, R20, 1 ;  /* 0x3ff000001c1a742b */ /* 0x001fd00000000114 */
[----:B------:R-:W-:-:S08]  /*1620*/  DFMA R26, R26, R26, R26 ;  /* 0x0000001a1a1a722b */ /* 0x000fd0000000001a */
[----:B------:R-:W-:-:S08]  /*1630*/  DFMA R26, R20, R26, R20 ;  /* 0x0000001a141a722b */ /* 0x000fd00000000014 */
[----:B------:R-:W-:-:S08]  /*1640*/  DMUL R20, R22, R26 ;  /* 0x0000001a16147228 */ /* 0x000fd00000000000 */
[----:B------:R-:W-:-:S08]  /*1650*/  DFMA R20, R22, R26, R20 ;  /* 0x0000001a1614722b */ /* 0x000fd00000000014 */
[----:B------:R-:W-:-:S08]  /*1660*/  DMUL R32, R20, R20 ;  /* 0x0000001414207228 */ /* 0x000fd00000000000 */
[----:B------:R-:W-:Y:S01]  /*1670*/  DFMA R24, R32, UR6, R24 ;  /* 0x0000000620187c2b */ /* 0x000fe20008000018 */
[----:B------:R-:W-:Y:S01]  /*1680*/  UMOV UR6, 0x75488a3f ;  /* 0x75488a3f00067882 */ /* 0x000fe20000000000 */
[----:B------:R-:W-:-:S06]  /*1690*/  UMOV UR7, 0x3ef3b20a ;  /* 0x3ef3b20a00077882 */ /* 0x000fcc0000000000 */
[----:B------:R-:W-:Y:S01]  /*16a0*/  DFMA R28, R32, R24, UR6 ;  /* 0x00000006201c7e2b */ /* 0x000fe20008000018 */
[----:B------:R-:W-:Y:S01]  /*16b0*/  UMOV UR6, 0xe4faecd5 ;  /* 0xe4faecd500067882 */ /* 0x000fe20000000000 */
[----:B------:R-:W-:Y:S01]  /*16c0*/  UMOV UR7, 0x3f1745cd ;  /* 0x3f1745cd00077882 */ /* 0x000fe20000000000 */
[----:B------:R-:W-:-:S05]  /*16d0*/  DADD R24, R22, -R20 ;  /* 0x0000000016187229 */ /* 0x000fca0000000814 */
[----:B------:R-:W-:Y:S01]  /*16e0*/  DFMA R28, R32, R28, UR6 ;  /* 0x00000006201c7e2b */ /* 0x000fe2000800001c */
[----:B------:R-:W-:Y:S01]  /*16f0*/  UMOV UR6, 0x258a578b ;  /* 0x258a578b00067882 */ /* 0x000fe20000000000 */
[----:B------:R-:W-:Y:S01]  /*1700*/  UMOV UR7, 0x3f3c71c7 ;  /* 0x3f3c71c700077882 */ /* 0x000fe20000000000 */
[----:B------:R-:W-:-:S05]  /*1710*/  DADD R24, R24, R24 ;  /* 0x0000000018187229 */ /* 0x000fca0000000018 */
[----:B------:R-:W-:Y:S01]  /*1720*/  DFMA R28, R32, R28, UR6 ;  /* 0x00000006201c7e2b */ /* 0x000fe2000800001c */
[----:B------:R-:W-:Y:S01]  /*1730*/  UMOV UR6, 0x9242b910 ;  /* 0x9242b91000067882 */ /* 0x000fe20000000000 */
[----:B------:R-:W-:Y:S01]  /*1740*/  UMOV UR7, 0x3f624924 ;  /* 0x3f62492400077882 */ /* 0x000fe20000000000 */
[----:B------:R-:W-:-:S05]  /*1750*/  DFMA R24, R22, -R20, R24 ;  /* 0x800000141618722b */ /* 0x000fca0000000018 */
[----:B------:R-:W-:Y:S01]  /*1760*/  DFMA R28, R32, R28, UR6 ;  /* 0x00000006201c7e2b */ /* 0x000fe2000800001c */
[----:B------:R-:W-:Y:S01]  /*1770*/  UMOV UR6, 0x99999dfb ;  /* 0x99999dfb00067882 */ /* 0x000fe20000000000 */
[----:B------:R-:W-:Y:S01]  /*1780*/  UMOV UR7, 0x3f899999 ;  /* 0x3f89999900077882 */ /* 0x000fe20000000000 */
[----:B------:R-:W-:-:S05]  /*1790*/  DMUL R24, R26, R24 ;  /* 0x000000181a187228 */ /* 0x000fca0000000000 */
[----:B------:R-:W-:Y:S01]  /*17a0*/  DFMA R28, R32, R28, UR6 ;  /* 0x00000006201c7e2b */ /* 0x000fe2000800001c */
[----:B------:R-:W-:Y:S01]  /*17b0*/  UMOV UR6, 0x55555555 ;  /* 0x5555555500067882 */ /* 0x000fe20000000000 */
[----:B------:R-:W-:-:S03]  /*17c0*/  UMOV UR7, 0x3fb55555 ;  /* 0x3fb5555500077882 */ /* 0x000fc60000000000 */
[----:B------:R-:W-:Y:S02]  /*17d0*/  VIADD R31, R25, 0x100000 ;  /* 0x00100000191f7836 */ /* 0x000fe40000000000 */
[----:B------:R-:W-:Y:S01]  /*17e0*/  IMAD.MOV.U32 R30, RZ, RZ, R24 ;  /* 0x000000ffff1e7224 */ /* 0x000fe200078e0018 */
[----:B------:R-:W-:-:S08]  /*17f0*/  DFMA R22, R32, R28, UR6 ;  /* 0x0000000620167e2b */ /* 0x000fd0000800001c */
[----:B------:R-:W-:Y:S01]  /*1800*/  DADD R26, -R22, UR6 ;  /* 0x00000006161a7e29 */ /* 0x000fe20008000100 */
[----:B------:R-:W-:Y:S01]  /*1810*/  UMOV UR6, 0xb9e7b0 ;  /* 0x00b9e7b000067882 */ /* 0x000fe20000000000 */
[----:B------:R-:W-:-:S06]  /*1820*/  UMOV UR7, 0x3c46a4cb ;  /* 0x3c46a4cb00077882 */ /* 0x000fcc0000000000 */
[----:B------:R-:W-:Y:S02]  /*1830*/  DFMA R26, R32, R28, R26 ;  /* 0x0000001c201a722b */ /* 0x000fe4000000001a */
[----:B------:R-:W-:-:S06]  /*1840*/  DMUL R28, R20, R20 ;  /* 0x00000014141c7228 */ /* 0x000fcc0000000000 */
[----:B------:R-:W-:Y:S01]  /*1850*/  DADD R26, R26, -UR6 ;  /* 0x800000061a1a7e29 */ /* 0x000fe20008000000 */
[----:B------:R-:W-:Y:S01]  /*1860*/  UMOV UR6, 0x80000000 ;  /* 0x8000000000067882 */ /* 0x000fe20000000000 */
[----:B------:R-:W-:Y:S01]  /*1870*/  DFMA R32, R20, R20, -R28 ;  /* 0x000000141420722b */ /* 0x000fe2000000081c */
[----:B------:R-:W-:-:S07]  /*1880*/  UMOV UR7, 0x43300000 ;  /* 0x4330000000077882 */ /* 0x000fce0000000000 */
[C---:B------:R-:W-:Y:S02]  /*1890*/  DFMA R30, R20.reuse, R30, R32 ;  /* 0x0000001e141e722b */ /* 0x040fe40000000020 */
[----:B------:R-:W-:-:S08]  /*18a0*/  DMUL R32, R20, R28 ;  /* 0x0000001c14207228 */ /* 0x000fd00000000000 */
[----:B------:R-:W-:-:S08]  /*18b0*/  DFMA R34, R20, R28, -R32 ;  /* 0x0000001c1422722b */ /* 0x000fd00000000820 */
[----:B------:R-:W-:Y:S02]  /*18c0*/  DFMA R34, R24, R28, R34 ;  /* 0x0000001c1822722b */ /* 0x000fe40000000022 */
[----:B------:R-:W-:-:S06]  /*18d0*/  DADD R28, R22, R26 ;  /* 0x00000000161c7229 */ /* 0x000fcc000000001a */
[----:B------:R-:W-:Y:S02]  /*18e0*/  DFMA R30, R20, R30, R34 ;  /* 0x0000001e141e722b */ /* 0x000fe40000000022 */
[----:B------:R-:W-:-:S08]  /*18f0*/  DADD R34, R22, -R28 ;  /* 0x0000000016227229 */ /* 0x000fd0000000081c */
[----:B------:R-:W-:Y:S02]  /*1900*/  DADD R34, R26, R34 ;  /* 0x000000001a227229 */ /* 0x000fe40000000022 */
[----:B------:R-:W-:-:S08]  /*1910*/  DMUL R26, R28, R32 ;  /* 0x000000201c1a7228 */ /* 0x000fd00000000000 */
[----:B------:R-:W-:-:S08]  /*1920*/  DFMA R22, R28, R32, -R26 ;  /* 0x000000201c16722b */ /* 0x000fd0000000081a */
[----:B------:R-:W-:-:S08]  /*1930*/  DFMA R22, R28, R30, R22 ;  /* 0x0000001e1c16722b */ /* 0x000fd00000000016 */
[----:B------:R-:W-:-:S08]  /*1940*/  DFMA R34, R34, R32, R22 ;  /* 0x000000202222722b */ /* 0x000fd00000000016 */
[----:B------:R-:W-:-:S08]  /*1950*/  DADD R28, R26, R34 ;  /* 0x000000001a1c7229 */ /* 0x000fd00000000022 */
[--C-:B------:R-:W-:Y:S02]  /*1960*/  DADD R22, R20, R28.reuse ;  /* 0x0000000014167229 */ /* 0x100fe4000000001c */
[----:B------:R-:W-:-:S06]  /*1970*/  DADD R26, R26, -R28 ;  /* 0x000000001a1a7229 */ /* 0x000fcc000000081c */
[----:B------:R-:W-:Y:S02]  /*1980*/  DADD R20, R20, -R22 ;  /* 0x0000000014147229 */ /* 0x000fe40000000816 */
[----:B------:R-:W-:-:S06]  /*1990*/  DADD R26, R34, R26 ;  /* 0x00000000221a7229 */ /* 0x000fcc000000001a */
[----:B------:R-:W-:-:S08]  /*19a0*/  DADD R20, R28, R20 ;  /* 0x000000001c147229 */ /* 0x000fd00000000014 */
[----:B------:R-:W-:Y:S01]  /*19b0*/  DADD R20, R26, R20 ;  /* 0x000000001a147229 */ /* 0x000fe20000000014 */
[C---:B------:R-:W-:Y:S01]  /*19c0*/  VIADD R26, R37.reuse, 0xfffffc01 ;  /* 0xfffffc01251a7836 */ /* 0x040fe20000000000 */
[----:B------:R-:W-:-:S06]  /*19d0*/  @P2 IADD3 R26, PT, PT, R37, -0x3fe, RZ ;  /* 0xfffffc02251a2810 */ /* 0x000fcc0007ffe0ff */
[----:B------:R-:W-:Y:S01]  /*19e0*/  DADD R28, R24, R20 ;  /* 0x00000000181c7229 */ /* 0x000fe20000000014 */
[----:B------:R-:W-:Y:S01]  /*19f0*/  LOP3.LUT R20, R26, 0x80000000, RZ, 0x3c, !PT ;  /* 0x800000001a147812 */ /* 0x000fe200078e3cff */
[----:B------:R-:W-:-:S06]  /*1a00*/  IMAD.MOV.U32 R21, RZ, RZ, 0x43300000 ;  /* 0x43300000ff157424 */ /* 0x000fcc00078e00ff */
[----:B------:R-:W-:Y:S02]  /*1a10*/  DADD R24, R22, R28 ;  /* 0x0000000016187229 */ /* 0x000fe4000000001c */
[----:B------:R-:W-:Y:S01]  /*1a20*/  DADD R20, R20, -UR6 ;  /* 0x8000000614147e29 */ /* 0x000fe20008000000 */
[----:B------:R-:W-:Y:S01]  /*1a30*/  UMOV UR6, 0xfefa39ef ;  /* 0xfefa39ef00067882 */ /* 0x000fe20000000000 */
[----:B------:R-:W-:-:S04]  /*1a40*/  UMOV UR7, 0x3fe62e42 ;  /* 0x3fe62e4200077882 */ /* 0x000fc80000000000 */
[--C-:B------:R-:W-:Y:S02]  /*1a50*/  DADD R30, R22, -R24.reuse ;  /* 0x00000000161e7229 */ /* 0x100fe40000000818 */
[----:B------:R-:W-:-:S06]  /*1a60*/  DFMA R26, R20, UR6, R24 ;  /* 0x00000006141a7c2b */ /* 0x000fcc0008000018 */
[----:B------:R-:W-:Y:S02]  /*1a70*/  DADD R30, R28, R30 ;  /* 0x000000001c1e7229 */ /* 0x000fe4000000001e */
[----:B------:R-:W-:Y:S01]  /*1a80*/  DFMA R22, R20, -UR6, R26 ;  /* 0x8000000614167c2b */ /* 0x000fe2000800001a */
[----:B------:R-:W-:Y:S02]  /*1a90*/  IMAD.MOV.U32 R29, RZ, RZ, R3 ;  /* 0x000000ffff1d7224 */ /* 0x000fe400078e0003 */
[----:B------:R-:W-:Y:S02]  /*1aa0*/  IMAD.MOV.U32 R28, RZ, RZ, R4 ;  /* 0x000000ffff1c7224 */ /* 0x000fe400078e0004 */
[C---:B------:R-:W-:Y:S01]  /*1ab0*/  IMAD.SHL.U32 R4, R29.reuse, 0x2, RZ ;  /* 0x000000021d047824 */ /* 0x040fe200078e00ff */
[----:B------:R-:W-:Y:S02]  /*1ac0*/  LOP3.LUT R3, R29, 0xff0fffff, RZ, 0xc0, !PT ;  /* 0xff0fffff1d037812 */ /* 0x000fe400078ec0ff */
[----:B------:R-:W-:-:S02]  /*1ad0*/  DADD R22, -R24, R22 ;  /* 0x0000000018167229 */ /* 0x000fc40000000116 */
[----:B------:R-:W-:-:S04]  /*1ae0*/  ISETP.GT.U32.AND P1, PT, R4, -0x2000001, PT ;  /* 0xfdffffff0400780c */ /* 0x000fc80003f24070 */
[----:B------:R-:W-:Y:S02]  /*1af0*/  SEL R29, R3, R29, P1 ;  /* 0x0000001d031d7207 */ /* 0x000fe40000800000 */
[----:B------:R-:W-:-:S08]  /*1b00*/  DADD R22, R30, -R22 ;  /* 0x000000001e167229 */ /* 0x000fd00000000816 */
[----:B------:R-:W-:-:S08]  /*1b10*/  DFMA R20, R20, UR8, R22 ;  /* 0x0000000814147c2b */ /* 0x000fd00008000016 */
[----:B------:R-:W-:-:S08]  /*1b20*/  DADD R24, R26, R20 ;  /* 0x000000001a187229 */ /* 0x000fd00000000014 */
[----:B------:R-:W-:Y:S02]  /*1b30*/  DADD R26, R26, -R24 ;  /* 0x000000001a1a7229 */ /* 0x000fe40000000818 */
[----:B------:R-:W-:-:S06]  /*1b40*/  DMUL R22, R24, R28 ;  /* 0x0000001c18167228 */ /* 0x000fcc0000000000 */
[----:B------:R-:W-:Y:S02]  /*1b50*/  DADD R26, R20, R26 ;  /* 0x00000000141a7229 */ /* 0x000fe4000000001a */
[----:B------:R-:W-:Y:S01]  /*1b60*/  DFMA R24, R24, R28, -R22 ;  /* 0x0000001c1818722b */ /* 0x000fe20000000816 */
[----:B------:R-:W-:Y:S01]  /*1b70*/  IMAD.MOV.U32 R20, RZ, RZ, 0x652b82fe ;  /* 0x652b82feff147424 */ /* 0x000fe200078e00ff */
[----:B------:R-:W-:-:S06]  /*1b80*/  MOV R21, 0x3ff71547 ;  /* 0x3ff7154700157802 */ /* 0x000fcc0000000f00 */
[----:B------:R-:W-:-:S08]  /*1b90*/  DFMA R28, R26, R28, R24 ;  /* 0x0000001c1a1c722b */ /* 0x000fd00000000018 */
[----:B------:R-:W-:-:S08]  /*1ba0*/  DADD R24, R22, R28 ;  /* 0x0000000016187229 */ /* 0x000fd0000000001c */
[----:B------:R-:W-:Y:S02]  /*1bb0*/  DFMA R20, R24, R20, 6.75539944105574400000e+15 ;  /* 0x433800001814742b */ /* 0x000fe40000000014 */
[----:B------:R-:W-:Y:S01]  /*1bc0*/  FSETP.GEU.AND P1, PT, |R25|, 4.1917929649353027344, PT ;  /* 0x4086232b1900780b */ /* 0x000fe20003f2e200 */
[----:B------:R-:W-:-:S05]  /*1bd0*/  DADD R22, R22, -R24 ;  /* 0x0000000016167229 */ /* 0x000fca0000000818 */
[----:B------:R-:W-:-:S03]  /*1be0*/  DADD R26, R20, -6.75539944105574400000e+15 ;  /* 0xc3380000141a7429 */ /* 0x000fc60000000000 */
[----:B------:R-:W-:-:S05]  /*1bf0*/  DADD R28, R28, R22 ;  /* 0x000000001c1c7229 */ /* 0x000fca0000000016 */
[----:B------:R-:W-:Y:S01]  /*1c00*/  DFMA R30, R26, -UR6, R24 ;  /* 0x800000061a1e7c2b */ /* 0x000fe20008000018 */
[----:B------:R-:W-:Y:S01]  /*1c10*/  UMOV UR6, 0x3b39803f ;  /* 0x3b39803f00067882 */ /* 0x000fe20000000000 */
[----:B------:R-:W-:-:S06]  /*1c20*/  UMOV UR7, 0x3c7abc9e ;  /* 0x3c7abc9e00077882 */ /* 0x000fcc0000000000 */
[----:B------:R-:W-:Y:S01]  /*1c30*/  DFMA R26, R26, -UR6, R30 ;  /* 0x800000061a1a7c2b */ /* 0x000fe2000800001e */
[----:B------:R-:W-:Y:S01]  /*1c40*/  UMOV UR6, 0x69ce2bdf ;  /* 0x69ce2bdf00067882 */ /* 0x000fe20000000000 */
[----:B------:R-:W-:Y:S01]  /*1c50*/  IMAD.MOV.U32 R30, RZ, RZ, -0x35dec16 ;  /* 0xfca213eaff1e7424 */ /* 0x000fe200078e00ff */
[----:B------:R-:W-:Y:S01]  /*1c60*/  UMOV UR7, 0x3e5ade15 ;  /* 0x3e5ade1500077882 */ /* 0x000fe20000000000 */
[----:B------:R-:W-:-:S06]  /*1c70*/  IMAD.MOV.U32 R31, RZ, RZ, 0x3e928af3 ;  /* 0x3e928af3ff1f7424 */ /* 0x000fcc00078e00ff */
[----:B------:R-:W-:Y:S01]  /*1c80*/  DFMA R30, R26, UR6, R30 ;  /* 0x000000061a1e7c2b */ /* 0x000fe2000800001e */
        /* <DEDUP_REMOVED lines=23> */
[----:B------:R-:W-:-:S08]  /*1e00*/  DFMA R30, R26, R30, UR6 ;  /* 0x000000061a1e7e2b */ /* 0x000fd0000800001e */
[----:B------:R-:W-:-:S08]  /*1e10*/  DFMA R30, R26, R30, 1 ;  /* 0x3ff000001a1e742b */ /* 0x000fd0000000001e */
[----:B------:R-:W-:-:S10]  /*1e20*/  DFMA R26, R26, R30, 1 ;  /* 0x3ff000001a1a742b */ /* 0x000fd4000000001e */
[----:B------:R-:W-:Y:S02]  /*1e30*/  IMAD R23, R20, 0x100000, R27 ;  /* 0x0010000014177824 */ /* 0x000fe400078e021b */
[----:B------:R-:W-:Y:S01]  /*1e40*/  IMAD.MOV.U32 R22, RZ, RZ, R26 ;  /* 0x000000ffff167224 */ /* 0x000fe200078e001a */
[----:B------:R-:W-:Y:S06]  /*1e50*/  @!P1 BRA `(.L_x_15) ;  /* 0x0000000000309947 */ /* 0x000fec0003800000 */
[----:B------:R-:W-:Y:S01]  /*1e60*/  FSETP.GEU.AND P2, PT, |R25|, 4.2275390625, PT ;  /* 0x408748001900780b */ /* 0x000fe20003f4e200 */
[C---:B------:R-:W-:Y:S02]  /*1e70*/  DADD R22, R24.reuse, +INF ;  /* 0x7ff0000018167429 */ /* 0x040fe40000000000 */
[----:B------:R-:W-:-:S08]  /*1e80*/  DSETP.GEU.AND P1, PT, R24, RZ, PT ;  /* 0x000000ff1800722a */ /* 0x000fd00003f2e000 */
[----:B------:R-:W-:Y:S02]  /*1e90*/  FSEL R22, R22, RZ, P1 ;  /* 0x000000ff16167208 */ /* 0x000fe40000800000 */
[----:B------:R-:W-:Y:S02]  /*1ea0*/  @!P2 LEA.HI R3, R20, R20, RZ, 0x1 ;  /* 0x000000141403a211 */ /* 0x000fe400078f08ff */
[----:B------:R-:W-:Y:S02]  /*1eb0*/  FSEL R23, R23, RZ, P1 ;  /* 0x000000ff17177208 */ /* 0x000fe40000800000 */
[----:B------:R-:W-:-:S04]  /*1ec0*/  @!P2 SHF.R.S32.HI R3, RZ, 0x1, R3 ;  /* 0x00000001ff03a819 */ /* 0x000fc80000011403 */
[----:B------:R-:W-:Y:S01]  /*1ed0*/  @!P2 IADD3 R20, PT, PT, R20, -R3, RZ ;  /* 0x800000031414a210 */ /* 0x000fe20007ffe0ff */
[----:B------:R-:W-:-:S03]  /*1ee0*/  @!P2 IMAD R27, R3, 0x100000, R27 ;  /* 0x00100000031ba824 */ /* 0x000fc600078e021b */
[----:B------:R-:W-:Y:S01]  /*1ef0*/  @!P2 LEA R21, R20, 0x3ff00000, 0x14 ;  /* 0x3ff000001415a811 */ /* 0x000fe200078ea0ff */
[----:B------:R-:W-:-:S06]  /*1f00*/  @!P2 IMAD.MOV.U32 R20, RZ, RZ, RZ ;  /* 0x000000ffff14a224 */ /* 0x000fcc00078e00ff */
[----:B------:R-:W-:-:S11]  /*1f10*/  @!P2 DMUL R22, R26, R20 ;  /* 0x000000141a16a228 */ /* 0x000fd60000000000 */
.L_x_15:
[----:B------:R-:W-:Y:S01]  /*1f20*/  DFMA R28, R28, R22, R22 ;  /* 0x000000161c1c722b */ /* 0x000fe20000000016 */
[----:B------:R-:W-:Y:S01]  /*1f30*/  IMAD.MOV.U32 R37, RZ, RZ, 0x0 ;  /* 0x00000000ff257424 */ /* 0x000fe200078e00ff */
[----:B------:R-:W-:-:S08]  /*1f40*/  DSETP.NEU.AND P1, PT, |R22|, +INF , PT ;  /* 0x7ff000001600742a */ /* 0x000fd00003f2d200 */
[----:B------:R-:W-:Y:S02]  /*1f50*/  FSEL R22, R22, R28, !P1 ;  /* 0x0000001c16167208 */ /* 0x000fe40004800000 */
[----:B------:R-:W-:Y:S01]  /*1f60*/  FSEL R23, R23, R29, !P1 ;  /* 0x0000001d17177208 */ /* 0x000fe20004800000 */
[----:B------:R-:W-:Y:S06]  /*1f70*/  RET.REL.NODEC R36 `(_Z6kmodesPdP17curandStateXORWOWii) ;  /* 0xffffffe024207950 */ /* 0x000fec0003c3ffff */
.L_x_16:
[----:B------:R-:W-:-:S00]  /*1f80*/  BRA `(.L_x_16) ;  /* 0xfffffffc00fc7947 */ /* 0x000fc0000383ffff */
[----:B------:R-:W-:-:S00]  /*1f90*/  NOP ;  /* 0x0000000000007918 */ /* 0x000fc00000000000 */
        /* <DEDUP_REMOVED lines=14> */
.L_x_26:


//--------------------- .text._Z12setup_kmodesP17curandStateXORWOWm --------------------------
	.section	.text._Z12setup_kmodesP17curandStateXORWOWm,"ax",@progbits
	.align	128
        .global         _Z12setup_kmodesP17curandStateXORWOWm
        .type           _Z12setup_kmodesP17curandStateXORWOWm,@function
        .size           _Z12setup_kmodesP17curandStateXORWOWm,(.L_x_28 - _Z12setup_kmodesP17curandStateXORWOWm)
        .other          _Z12setup_kmodesP17curandStateXORWOWm,@"STO_CUDA_ENTRY STV_DEFAULT"
_Z12setup_kmodesP17curandStateXORWOWm:
.text._Z12setup_kmodesP17curandStateXORWOWm:
[----:B------:R-:W-:Y:S01]  /*0000*/  LDC R1, c[0x0][0x37c] ;  /* 0x0000df00ff017b82 */ /* 0x000fe20000000800 */
[----:B------:R-:W0:Y:S07]  /*0010*/  S2R R13, SR_TID.X ;  /* 0x00000000000d7919 */ /* 0x000e2e0000002100 */
[----:B------:R-:W1:Y:S01]  /*0020*/  LDC.64 R2, c[0x0][0x388] ;  /* 0x0000e200ff027b82 */ /* 0x000e620000000a00 */
[----:B------:R-:W2:Y:S01]  /*0030*/  LDCU.64 UR4, c[0x0][0x358] ;  /* 0x00006b00ff0477ac */ /* 0x000ea20008000a00 */
[----:B------:R-:W-:Y:S06]  /*0040*/  BSSY.RECONVERGENT B0, `(.L_x_17) ;  /* 0x00000e5000007945 */ /* 0x000fec0003800200 */
[----:B------:R-:W0:Y:S08]  /*0050*/  S2UR UR6, SR_CTAID.X ;  /* 0x00000000000679c3 */ /* 0x000e300000002500 */
[----:B------:R-:W0:Y:S08]  /*0060*/  LDC R4, c[0x0][0x360] ;  /* 0x0000d800ff047b82 */ /* 0x000e300000000800 */
[----:B------:R-:W3:Y:S01]  /*0070*/  LDC.64 R6, c[0x0][0x380] ;  /* 0x0000e000ff067b82 */ /* 0x000ee20000000a00 */
[----:B-1----:R-:W-:-:S02]  /*0080*/  LOP3.LUT R0, R2, 0xaad26b49, RZ, 0x3c, !PT ;  /* 0xaad26b4902007812 */ /* 0x002fc400078e3cff */
[----:B------:R-:W-:-:S03]  /*0090*/  LOP3.LUT R2, R3, 0xf7dcefdd, RZ, 0x3c, !PT ;  /* 0xf7dcefdd03027812 */ /* 0x000fc600078e3cff */
[----:B------:R-:W-:Y:S02]  /*00a0*/  IMAD R0, R0, 0x4182bed5, RZ ;  /* 0x4182bed500007824 */ /* 0x000fe400078e02ff */
[----:B------:R-:W-:Y:S02]  /*00b0*/  IMAD R3, R2, -0x658354e5, RZ ;  /* 0x9a7cab1b02037824 */ /* 0x000fe400078e02ff */
[C---:B------:R-:W-:Y:S01]  /*00c0*/  VIADD R5, R0.reuse, 0x75bcd15 ;  /* 0x075bcd1500057836 */ /* 0x040fe20000000000 */
[C---:B------:R-:W-:Y:S01]  /*00d0*/  LOP3.LUT R8, R0.reuse, 0x159a55e5, RZ, 0x3c, !PT ;  /* 0x159a55e500087812 */ /* 0x040fe200078e3cff */
[----:B------:R-:W-:Y:S01]  /*00e0*/  VIADD R11, R0, 0x583f19 ;  /* 0x00583f19000b7836 */ /* 0x000fe20000000000 */
[C---:B------:R-:W-:Y:S01]  /*00f0*/  LOP3.LUT R10, R3.reuse, 0x5491333, RZ, 0x3c, !PT ;  /* 0x05491333030a7812 */ /* 0x040fe200078e3cff */
[----:B------:R-:W-:Y:S02]  /*0100*/  VIADD R9, R3, 0x1f123bb5 ;  /* 0x1f123bb503097836 */ /* 0x000fe40000000000 */
[----:B0-----:R-:W-:Y:S01]  /*0110*/  IMAD R13, R4, UR6, R13 ;  /* 0x00000006040d7c24 */ /* 0x001fe2000f8e020d */
[----:B------:R-:W-:-:S04]  /*0120*/  IADD3 R4, PT, PT, R0, 0x64f0c9, R3 ;  /* 0x0064f0c900047810 */ /* 0x000fc80007ffe003 */
[C---:B------:R-:W-:Y:S01]  /*0130*/  ISETP.NE.AND P0, PT, R13.reuse, RZ, PT ;  /* 0x000000ff0d00720c */ /* 0x040fe20003f05270 */
[----:B---3--:R-:W-:-:S05]  /*0140*/  IMAD.WIDE R6, R13, 0x30, R6 ;  /* 0x000000300d067825 */ /* 0x008fca00078e0206 */
[----:B--2---:R0:W-:Y:S04]  /*0150*/  STG.E.64 desc[UR4][R6.64], R4 ;  /* 0x0000000406007986 */ /* 0x0041e8000c101b04 */
[----:B------:R0:W-:Y:S04]  /*0160*/  STG.E.64 desc[UR4][R6.64+0x8], R8 ;  /* 0x0000080806007986 */ /* 0x0001e8000c101b04 */
[----:B------:R0:W-:Y:S01]  /*0170*/  STG.E.64 desc[UR4][R6.64+0x10], R10 ;  /* 0x0000100a06007986 */ /* 0x0001e2000c101b04 */
[----:B------:R-:W-:Y:S05]  /*0180*/  @!P0 BRA `(.L_x_18) ;  /* 0x0000000c00408947 */ /* 0x000fea0003800000 */
[----:B------:R-:W-:Y:S01]  /*0190*/  SHF.R.S32.HI R0, RZ, 0x1f, R13 ;  /* 0x0000001fff007819 */ /* 0x000fe2000001140d */
[----:B------:R-:W-:-:S07]  /*01a0*/  IMAD.MOV.U32 R12, RZ, RZ, RZ ;  /* 0x000000ffff0c7224 */ /* 0x000fce00078e00ff */
.L_x_24:
[----:B-1----:R-:W-:Y:S01]  /*01b0*/  LOP3.LUT R2, R13, 0x3, RZ, 0xc0, !PT ;  /* 0x000000030d027812 */ /* 0x002fe200078ec0ff */
[----:B------:R-:W-:Y:S03]  /*01c0*/  BSSY.RECONVERGENT B1, `(.L_x_19) ;  /* 0x00000c6000017945 */ /* 0x000fe60003800200 */
[----:B------:R-:W-:-:S04]  /*01d0*/  ISETP.NE.U32.AND P0, PT, R2, RZ, PT ;  /* 0x000000ff0200720c */ /* 0x000fc80003f05070 */
[----:B------:R-:W-:-:S13]  /*01e0*/  ISETP.NE.AND.EX P0, PT, RZ, RZ, PT, P0 ;  /* 0x000000ffff00720c */ /* 0x000fda0003f05300 */
[----:B------:R-:W-:Y:S05]  /*01f0*/  @!P0 BRA `(.L_x_20) ;  /* 0x0000000c00088947 */ /* 0x000fea0003800000 */
[----:B0-----:R-:W0:Y:S01]  /*0200*/  LDC.64 R8, c[0x4][RZ] ;  /* 0x01000000ff087b82 */ /* 0x001e220000000a00 */
[----:B------:R-:W-:Y:S02]  /*0210*/  IMAD.MOV.U32 R14, RZ, RZ, RZ ;  /* 0x000000ffff0e7224 */ /* 0x000fe400078e00ff */
[----:B0-----:R-:W-:-:S07]  /*0220*/  IMAD.WIDE.U32 R8, R12, 0xc80, R8 ;  /* 0x00000c800c087825 */ /* 0x001fce00078e0008 */
.L_x_23:
[----:B-1----:R-:W-:Y:S01]  /*0230*/  IMAD.MOV.U32 R15, RZ, RZ, RZ ;  /* 0x000000ffff0f7224 */ /* 0x002fe200078e00ff */
[----:B------:R-:W-:Y:S01]  /*0240*/  CS2R R2, SRZ ;  /* 0x0000000000027805 */ /* 0x000fe2000001ff00 */
[----:B------:R-:W-:Y:S01]  /*0250*/  IMAD.MOV.U32 R17, RZ, RZ, RZ ;  /* 0x000000ffff117224 */ /* 0x000fe200078e00ff */
[----:B------:R-:W-:-:S07]  /*0260*/  CS2R R4, SRZ ;  /* 0x0000000000047805 */ /* 0x000fce000001ff00 */
.L_x_22:
[----:B------:R-:W-:-:S05]  /*0270*/  IMAD.WIDE.U32 R10, R17, 0x4, R6 ;  /* 0x00000004110a7825 */ /* 0x000fca00078e0006 */
[----:B------:R0:W5:Y:S01]  /*0280*/  LDG.E R16, desc[UR4][R10.64+0x4] ;  /* 0x000004040a107981 */ /* 0x000162000c1e1900 */
[----:B------:R-:W-:-:S07]  /*0290*/  IMAD.MOV.U32 R19, RZ, RZ, RZ ;  /* 0x000000ffff137224 */ /* 0x000fce00078e00ff */
.L_x_21:
[----:B-----5:R-:W-:Y:S01]  /*02a0*/  SHF.R.U32.HI R24, RZ, R19, R16 ;  /* 0x00000013ff187219 */ /* 0x020fe20000011610 */
[----:B0-----:R-:W-:-:S03]  /*02b0*/  IMAD.SHL.U32 R10, R17, 0x20, RZ ;  /* 0x00000020110a7824 */ /* 0x001fc600078e00ff */
[----:B------:R-:W-:Y:S01]  /*02c0*/  LOP3.LUT R11, R24, 0x1, RZ, 0xc0, !PT ;  /* 0x00000001180b7812 */ /* 0x000fe200078ec0ff */
[----:B------:R-:W-:-:S03]  /*02d0*/  IMAD.IADD R10, R10, 0x1, R19 ;  /* 0x000000010a0a7824 */ /* 0x000fc600078e0213 */
[----:B------:R-:W-:Y:S01]  /*02e0*/  ISETP.NE.U32.AND P0, PT, R11, 0x1, PT ;  /* 0x000000010b00780c */ /* 0x000fe20003f05070 */
[----:B------:R-:W-:-:S03]  /*02f0*/  IMAD R11, R10, 0x5, RZ ;  /* 0x000000050a0b7824 */ /* 0x000fc600078e02ff */
[----:B------:R-:W-:Y:S01]  /*0300*/  R2P PR, R24, 0x7e ;  /* 0x0000007e18007804 */ /* 0x000fe20000000000 */
[----:B------:R-:W-:-:S08]  /*0310*/  IMAD.WIDE.U32 R10, R11, 0x4, R8 ;  /* 0x000000040b0a7825 */ /* 0x000fd000078e0008 */
[----:B------:R-:W2:Y:S04]  /*0320*/  @!P0 LDG.E R18, desc[UR4][R10.64] ;  /* 0x000000040a128981 */ /* 0x000ea8000c1e1900 */
[----:B------:R-:W3:Y:S04]  /*0330*/  @!P0 LDG.E R20, desc[UR4][R10.64+0x10] ;  /* 0x000010040a148981 */ /* 0x000ee8000c1e1900 */
[----:B------:R-:W4:Y:S04]  /*0340*/  @P1 LDG.E R22, desc[UR4][R10.64+0x14] ;  /* 0x000014040a161981 */ /* 0x000f28000c1e1900 */
[----:B------:R-:W4:Y:S04]  /*0350*/  @P2 LDG.E R26, desc[UR4][R10.64+0x28] ;  /* 0x000028040a1a2981 */ /* 0x000f28000c1e1900 */
[----:B------:R-:W4:Y:S04]  /*0360*/  @!P0 LDG.E R21, desc[UR4][R10.64+0x4] ;  /* 0x000004040a158981 */ /* 0x000f28000c1e1900 */
[----:B------:R-:W4:Y:S04]  /*0370*/  @!P0 LDG.E R23, desc[UR4][R10.64+0xc] ;  /* 0x00000c040a178981 */ /* 0x000f28000c1e1900 */
[----:B------:R-:W4:Y:S04]  /*0380*/  @P1 LDG.E R25, desc[UR4][R10.64+0x18] ;  /* 0x000018040a191981 */ /* 0x000f28000c1e1900 */
[----:B------:R-:W4:Y:S04]  /*0390*/  @P3 LDG.E R28, desc[UR4][R10.64+0x3c] ;  /* 0x00003c040a1c3981 */ /* 0x000f28000c1e1900 */
[----:B------:R-:W4:Y:S01]  /*03a0*/  @P6 LDG.E R27, desc[UR4][R10.64+0x7c] ;  /* 0x00007c040a1b6981 */ /* 0x000f22000c1e1900 */
[----:B--2---:R-:W-:-:S03]  /*03b0*/  @!P0 LOP3.LUT R15, R15, R18, RZ, 0x3c, !PT ;  /* 0x000000120f0f8212 */ /* 0x004fc600078e3cff */
[----:B------:R-:W2:Y:S01]  /*03c0*/  @!P0 LDG.E R18, desc[UR4][R10.64+0x8] ;  /* 0x000008040a128981 */ /* 0x000ea2000c1e1900 */
[----:B---3--:R-:W-:-:S03]  /*03d0*/  @!P0 LOP3.LUT R3, R3, R20, RZ, 0x3c, !PT ;  /* 0x0000001403038212 */ /* 0x008fc600078e3cff */
[----:B------:R-:W3:Y:S01]  /*03e0*/  @P1 LDG.E R20, desc[UR4][R10.64+0x24] ;  /* 0x000024040a141981 */ /* 0x000ee2000c1e1900 */
[----:B----4-:R-:W-:-:S03]  /*03f0*/  @P1 LOP3.LUT R15, R15, R22, RZ, 0x3c, !PT ;  /* 0x000000160f0f1212 */ /* 0x010fc600078e3cff */
[----:B------:R-:W4:Y:S01]  /*0400*/  @P2 LDG.E R22, desc[UR4][R10.64+0x38] ;  /* 0x000038040a162981 */ /* 0x000f22000c1e1900 */
[----:B------:R-:W-:-:S03]  /*0410*/  @P2 LOP3.LUT R15, R15, R26, RZ, 0x3c, !PT ;  /* 0x0000001a0f0f2212 */ /* 0x000fc600078e3cff */
[----:B------:R-:W4:Y:S01]  /*0420*/  @P4 LDG.E R26, desc[UR4][R10.64+0x50] ;  /* 0x000050040a1a4981 */ /* 0x000f22000c1e1900 */
[----:B------:R-:W-:-:S03]  /*0430*/  @!P0 LOP3.LUT R4, R4, R21, RZ, 0x3c, !PT ;  /* 0x0000001504048212 */ /* 0x000fc600078e3cff */
[----:B------:R-:W4:Y:S01]  /*0440*/  @P1 LDG.E R21, desc[UR4][R10.64+0x20] ;  /* 0x000020040a151981 */ /* 0x000f22000c1e1900 */
[----:B------:R-:W-:-:S03]  /*0450*/  @!P0 LOP3.LUT R2, R2, R23, RZ, 0x3c, !PT ;  /* 0x0000001702028212 */ /* 0x000fc600078e3cff */
[----:B------:R-:W4:Y:S01]  /*0460*/  @P2 LDG.E R23, desc[UR4][R10.64+0x2c] ;  /* 0x00002c040a172981 */ /* 0x000f22000c1e1900 */
[----:B------:R-:W-:-:S03]  /*0470*/  @P1 LOP3.LUT R4, R4, R25, RZ, 0x3c, !PT ;  /* 0x0000001904041212 */ /* 0x000fc600078e3cff */
[----:B------:R-:W4:Y:S01]  /*0480*/  @P2 LDG.E R25, desc[UR4][R10.64+0x34] ;  /* 0x000034040a192981 */ /* 0x000f22000c1e1900 */
[----:B--2---:R-:W-:-:S03]  /*0490*/  @!P0 LOP3.LUT R5, R5, R18, RZ, 0x3c, !PT ;  /* 0x0000001205058212 */ /* 0x004fc600078e3cff */
[----:B------:R-:W2:Y:S01]  /*04a0*/  @P1 LDG.E R18, desc[UR4][R10.64+0x1c] ;  /* 0x00001c040a121981 */ /* 0x000ea2000c1e1900 */
[----:B---3--:R-:W-:-:S03]  /*04b0*/  @P1 LOP3.LUT R3, R3, R20, RZ, 0x3c, !PT ;  /* 0x0000001403031212 */ /* 0x008fc600078e3cff */
[----:B------:R-:W3:Y:S01]  /*04c0*/  @P2 LDG.E R20, desc[UR4][R10.64+0x30] ;  /* 0x000030040a142981 */ /* 0x000ee2000c1e1900 */
[----:B----4-:R-:W-:-:S03]  /*04d0*/  @P2 LOP3.LUT R3, R3, R22, RZ, 0x3c, !PT ;  /* 0x0000001603032212 */ /* 0x010fc600078e3cff */
[----:B------:R-:W4:Y:S01]  /*04e0*/  @P3 LDG.E R22, desc[UR4][R10.64+0x4c] ;  /* 0x00004c040a163981 */ /* 0x000f22000c1e1900 */
[----:B------:R-:W-:-:S04]  /*04f0*/  @P3 LOP3.LUT R15, R15, R28, RZ, 0x3c, !PT ;  /* 0x0000001c0f0f3212 */ /* 0x000fc800078e3cff */
[----:B------:R-:W-:Y:S02]  /*0500*/  @P4 LOP3.LUT R15, R15, R26, RZ, 0x3c, !PT ;  /* 0x0000001a0f0f4212 */ /* 0x000fe400078e3cff */
[----:B------:R-:W-:Y:S01]  /*0510*/  @P1 LOP3.LUT R2, R2, R21, RZ, 0x3c, !PT ;  /* 0x0000001502021212 */ /* 0x000fe200078e3cff */
[----:B------:R-:W4:Y:S04]  /*0520*/  @P5 LDG.E R26, desc[UR4][R10.64+0x64] ;  /* 0x000064040a1a5981 */ /* 0x000f28000c1e1900 */
[----:B------:R-:W4:Y:S01]  /*0530*/  @P3 LDG.E R21, desc[UR4][R10.64+0x40] ;  /* 0x000040040a153981 */ /* 0x000f22000c1e1900 */
[----:B------:R-:W-:Y:S02]  /*0540*/  @P2 LOP3.LUT R4, R4, R23, RZ, 0x3c, !PT ;  /* 0x0000001704042212 */ /* 0x000fe400078e3cff */
[----:B------:R-:W-:Y:S01]  /*0550*/  @P2 LOP3.LUT R2, R2, R25, RZ, 0x3c, !PT ;  /* 0x0000001902022212 */ /* 0x000fe200078e3cff */
[----:B------:R-:W4:Y:S04]  /*0560*/  @P3 LDG.E R23, desc[UR4][R10.64+0x48] ;  /* 0x000048040a173981 */ /* 0x000f28000c1e1900 */
[----:B------:R-:W4:Y:S01]  /*0570*/  @P4 LDG.E R25, desc[UR4][R10.64+0x54] ;  /* 0x000054040a194981 */ /* 0x000f22000c1e1900 */
[----:B--2---:R-:W-:-:S03]  /*0580*/  @P1 LOP3.LUT R5, R5, R18, RZ, 0x3c, !PT ;  /* 0x0000001205051212 */ /* 0x004fc600078e3cff */
[----:B------:R-:W2:Y:S01]  /*0590*/  @P3 LDG.E R18, desc[UR4][R10.64+0x44] ;  /* 0x000044040a123981 */ /* 0x000ea2000c1e1900 */
[----:B---3--:R-:W-:-:S03]  /*05a0*/  @P2 LOP3.LUT R5, R5, R20, RZ, 0x3c, !PT ;  /* 0x0000001405052212 */ /* 0x008fc600078e3cff */
[----:B------:R-:W3:Y:S01]  /*05b0*/  @P4 LDG.E R20, desc[UR4][R10.64+0x58] ;  /* 0x000058040a144981 */ /* 0x000ee2000c1e1900 */
[----:B----4-:R-:W-:-:S03]  /*05c0*/  @P3 LOP3.LUT R3, R3, R22, RZ, 0x3c, !PT ;  /* 0x0000001603033212 */ /* 0x010fc600078e3cff */
[----:B------:R-:W4:Y:S01]  /*05d0*/  @P4 LDG.E R22, desc[UR4][R10.64+0x60] ;  /* 0x000060040a164981 */ /* 0x000f22000c1e1900 */
[----:B------:R-:W-:Y:S02]  /*05e0*/  LOP3.LUT P0, RZ, R24, 0x80, RZ, 0xc0, !PT ;  /* 0x0000008018ff7812 */ /* 0x000fe4000780c0ff */
[----:B------:R-:W-:Y:S02]  /*05f0*/  @P5 LOP3.LUT R15, R15, R26, RZ, 0x3c, !PT ;  /* 0x0000001a0f0f5212 */ /* 0x000fe400078e3cff */
[----:B------:R-:W4:Y:S01]  /*0600*/  @P6 LDG.E R26, desc[UR4][R10.64+0x78] ;  /* 0x000078040a1a6981 */ /* 0x000f22000c1e1900 */
[----:B------:R-:W-:-:S03]  /*0610*/  @P3 LOP3.LUT R4, R4, R21, RZ, 0x3c, !PT ;  /* 0x0000001504043212 */ /* 0x000fc600078e3cff */
[----:B------:R-:W4:Y:S01]  /*0620*/  @P4 LDG.E R21, desc[UR4][R10.64+0x5c] ;  /* 0x00005c040a154981 */ /* 0x000f22000c1e1900 */
[----:B------:R-:W-:-:S03]  /*0630*/  @P3 LOP3.LUT R2, R2, R23, RZ, 0x3c, !PT ;  /* 0x0000001702023212 */ /* 0x000fc600078e3cff */
[----:B------:R-:W4:Y:S01]  /*0640*/  @P5 LDG.E R23, desc[UR4][R10.64+0x68] ;  /* 0x000068040a175981 */ /* 0x000f22000c1e1900 */
[----:B------:R-:W-:-:S03]  /*0650*/  @P4 LOP3.LUT R4, R4, R25, RZ, 0x3c, !PT ;  /* 0x0000001904044212 */ /* 0x000fc600078e3cff */
[----:B------:R-:W4:Y:S01]  /*0660*/  @P5 LDG.E R25, desc[UR4][R10.64+0x70] ;  /* 0x000070040a195981 */ /* 0x000f22000c1e1900 */
[----:B--2---:R-:W-:-:S03]  /*0670*/  @P3 LOP3.LUT R5, R5, R18, RZ, 0x3c, !PT ;  /* 0x0000001205053212 */ /* 0x004fc600078e3cff */
[----:B------:R-:W2:Y:S01]  /*0680*/  @P5 LDG.E R18, desc[UR4][R10.64+0x6c] ;  /* 0x00006c040a125981 */ /* 0x000ea2000c1e1900 */
[----:B---3--:R-:W-:-:S03]  /*0690*/  @P4 LOP3.LUT R5, R5, R20, RZ, 0x3c, !PT ;  /* 0x0000001405054212 */ /* 0x008fc600078e3cff */
[----:B------:R-:W3:Y:S01]  /*06a0*/  @P5 LDG.E R20, desc[UR4][R10.64+0x74] ;  /* 0x000074040a145981 */ /* 0x000ee2000c1e1900 */
[----:B----4-:R-:W-:-:S03]  /*06b0*/  @P4 LOP3.LUT R3, R3, R22, RZ, 0x3c, !PT ;  /* 0x0000001603034212 */ /* 0x010fc600078e3cff */
[----:B------:R-:W4:Y:S01]  /*06c0*/  @P0 LDG.E R22, desc[UR4][R10.64+0x8c] ;  /* 0x00008c040a160981 */ /* 0x000f22000c1e1900 */
[----:B------:R-:W-:-:S03]  /*06d0*/  @P6 LOP3.LUT R15, R15, R26, RZ, 0x3c, !PT ;  /* 0x0000001a0f0f6212 */ /* 0x000fc600078e3cff */
        /* <DEDUP_REMOVED lines=13> */
[----:B------:R-:W-:Y:S02]  /*07b0*/  @P6 LOP3.LUT R4, R4, R27, RZ, 0x3c, !PT ;  /* 0x0000001b04046212 */ /* 0x000fe400078e3cff */
[----:B------:R-:W-:Y:S02]  /*07c0*/  @P6 LOP3.LUT R2, R2, R21, RZ, 0x3c, !PT ;  /* 0x0000001502026212 */ /* 0x000fe400078e3cff */
[----:B------:R-:W-:Y:S02]  /*07d0*/  @P0 LOP3.LUT R4, R4, R23, RZ, 0x3c, !PT ;  /* 0x0000001704040212 */ /* 0x000fe400078e3cff */
[----:B------:R-:W-:Y:S02]  /*07e0*/  @P0 LOP3.LUT R2, R2, R25, RZ, 0x3c, !PT ;  /* 0x0000001902020212 */ /* 0x000fe400078e3cff */
[----:B--2---:R-:W-:Y:S02]  /*07f0*/  @P6 LOP3.LUT R5, R5, R18, RZ, 0x3c, !PT ;  /* 0x0000001205056212 */ /* 0x004fe400078e3cff */
[----:B---3--:R-:W-:-:S02]  /*0800*/  @P6 LOP3.LUT R3, R3, R20, RZ, 0x3c, !PT ;  /* 0x0000001403036212 */ /* 0x008fc400078e3cff */
[----:B----4-:R-:W-:Y:S02]  /*0810*/  @P0 LOP3.LUT R5, R5, R22, RZ, 0x3c, !PT ;  /* 0x0000001605050212 */ /* 0x010fe400078e3cff */
[----:B------:R-:W-:Y:S02]  /*0820*/  @P0 LOP3.LUT R3, R3, R26, RZ, 0x3c, !PT ;  /* 0x0000001a03030212 */ /* 0x000fe400078e3cff */
[----:B------:R-:W-:-:S13]  /*0830*/  R2P PR, R24.B1, 0x7f ;  /* 0x0000007f18007804 */ /* 0x000fda0000001000 */
[----:B------:R-:W2:Y:S04]  /*0840*/  @P0 LDG.E R18, desc[UR4][R10.64+0xa0] ;  /* 0x0000a0040a120981 */ /* 0x000ea8000c1e1900 */
[----:B------:R-:W3:Y:S04]  /*0850*/  @P1 LDG.E R22, desc[UR4][R10.64+0xb4] ;  /* 0x0000b4040a161981 */ /* 0x000ee8000c1e1900 */
[----:B------:R-:W4:Y:S04]  /*0860*/  @P2 LDG.E R26, desc[UR4][R10.64+0xc8] ;  /* 0x0000c8040a1a2981 */ /* 0x000f28000c1e1900 */
[----:B------:R-:W4:Y:S04]  /*0870*/  @P3 LDG.E R28, desc[UR4][R10.64+0xdc] ;  /* 0x0000dc040a1c3981 */ /* 0x000f28000c1e1900 */
[----:B------:R-:W4:Y:S04]  /*0880*/  @P0 LDG.E R23, desc[UR4][R10.64+0xa4] ;  /* 0x0000a4040a170981 */ /* 0x000f28000c1e1900 */
[----:B------:R-:W4:Y:S04]  /*0890*/  @P0 LDG.E R20, desc[UR4][R10.64+0xa8] ;  /* 0x0000a8040a140981 */ /* 0x000f28000c1e1900 */
[----:B------:R-:W4:Y:S04]  /*08a0*/  @P4 LDG.E R25, desc[UR4][R10.64+0xf0] ;  /* 0x0000f0040a194981 */ /* 0x000f28000c1e1900 */
        /* <DEDUP_REMOVED lines=21> */
[----:B------:R-:W-:Y:S02]  /*0a00*/  LOP3.LUT P0, RZ, R24, 0x8000, RZ, 0xc0, !PT ;  /* 0x0000800018ff7812 */ /* 0x000fe4000780c0ff */
[----:B----4-:R-:W-:Y:S01]  /*0a10*/  @P5 LOP3.LUT R15, R15, R26, RZ, 0x3c, !PT ;  /* 0x0000001a0f0f5212 */ /* 0x010fe200078e3cff */
[----:B------:R-:W4:Y:S04]  /*0a20*/  @P3 LDG.E R24, desc[UR4][R10.64+0xe4] ;  /* 0x0000e4040a183981 */ /* 0x000f28000c1e1900 */
[----:B------:R-:W2:Y:S01]  /*0a30*/  @P6 LDG.E R26, desc[UR4][R10.64+0x118] ;  /* 0x000118040a1a6981 */ /* 0x000ea2000c1e1900 */
        /* <DEDUP_REMOVED lines=8> */
[----:B---3--:R-:W-:-:S03]  /*0ac0*/  @P2 LOP3.LUT R3, R3, R22, RZ, 0x3c, !PT ;  /* 0x0000001603032212 */ /* 0x008fc600078e3cff */
[----:B------:R-:W3:Y:S01]  /*0ad0*/  @P4 LDG.E R22, desc[UR4][R10.64+0x100] ;  /* 0x000100040a164981 */ /* 0x000ee2000c1e1900 */
[----:B--2---:R-:W-:-:S03]  /*0ae0*/  @P6 LOP3.LUT R15, R15, R26, RZ, 0x3c, !PT ;  /* 0x0000001a0f0f6212 */ /* 0x004fc600078e3cff */
[----:B------:R-:W2:Y:S01]  /*0af0*/  @P0 LDG.E R26, desc[UR4][R10.64+0x12c] ;  /* 0x00012c040a1a0981 */ /* 0x000ea2000c1e1900 */
[----:B----4-:R-:W-:-:S03]  /*0b00*/  @P2 LOP3.LUT R2, R2, R23, RZ, 0x3c, !PT ;  /* 0x0000001702022212 */ /* 0x010fc600078e3cff */
[----:B------:R-:W4:Y:S01]  /*0b10*/  @P4 LDG.E R23, desc[UR4][R10.64+0xfc] ;  /* 0x0000fc040a174981 */ /* 0x000f22000c1e1900 */
[----:B------:R-:W-:-:S03]  /*0b20*/  @P2 LOP3.LUT R5, R5, R20, RZ, 0x3c, !PT ;  /* 0x0000001405052212 */ /* 0x000fc600078e3cff */
[----:B------:R-:W4:Y:S01]  /*0b30*/  @P4 LDG.E R20, desc[UR4][R10.64+0xf8] ;  /* 0x0000f8040a144981 */ /* 0x000f22000c1e1900 */
[----:B------:R-:W-:Y:S02]  /*0b40*/  @P3 LOP3.LUT R2, R2, R27, RZ, 0x3c, !PT ;  /* 0x0000001b02023212 */ /* 0x000fe400078e3cff */
[----:B------:R-:W-:Y:S01]  /*0b50*/  @P3 LOP3.LUT R4, R4, R25, RZ, 0x3c, !PT ;  /* 0x0000001904043212 */ /* 0x000fe200078e3cff */
[----:B------:R-:W4:Y:S01]  /*0b60*/  @P5 LDG.E R27, desc[UR4][R10.64+0x110] ;  /* 0x000110040a1b5981 */ /* 0x000f22000c1e1900 */
[----:B------:R-:W-:-:S03]  /*0b70*/  @P3 LOP3.LUT R5, R5, R24, RZ, 0x3c, !PT ;  /* 0x0000001805053212 */ /* 0x000fc600078e3cff */
[----:B------:R-:W4:Y:S04]  /*0b80*/  @P5 LDG.E R25, desc[UR4][R10.64+0x108] ;  /* 0x000108040a195981 */ /* 0x000f28000c1e1900 */
        /* <DEDUP_REMOVED lines=19> */
[----:B------:R-:W-:-:S05]  /*0cc0*/  VIADD R19, R19, 0x10 ;  /* 0x0000001013137836 */ /* 0x000fca0000000000 */
[----:B------:R-:W-:Y:S02]  /*0cd0*/  ISETP.NE.AND P1, PT, R19, 0x20, PT ;  /* 0x000000201300780c */ /* 0x000fe40003f25270 */
[----:B------:R-:W-:Y:S02]  /*0ce0*/  @P5 LOP3.LUT R3, R3, R18, RZ, 0x3c, !PT ;  /* 0x0000001203035212 */ /* 0x000fe400078e3cff */
[----:B------:R-:W-:Y:S02]  /*0cf0*/  @P6 LOP3.LUT R4, R4, R21, RZ, 0x3c, !PT ;  /* 0x0000001504046212 */ /* 0x000fe400078e3cff */
[----:B---3--:R-:W-:-:S04]  /*0d00*/  @P6 LOP3.LUT R3, R3, R22, RZ, 0x3c, !PT ;  /* 0x0000001603036212 */ /* 0x008fc800078e3cff */
[----:B--2---:R-:W-:Y:S02]  /*0d10*/  @P0 LOP3.LUT R3, R3, R26, RZ, 0x3c, !PT ;  /* 0x0000001a03030212 */ /* 0x004fe400078e3cff */
[----:B----4-:R-:W-:Y:S02]  /*0d20*/  @P6 LOP3.LUT R2, R2, R23, RZ, 0x3c, !PT ;  /* 0x0000001702026212 */ /* 0x010fe400078e3cff */
[----:B------:R-:W-:Y:S02]  /*0d30*/  @P6 LOP3.LUT R5, R5, R20, RZ, 0x3c, !PT ;  /* 0x0000001405056212 */ /* 0x000fe400078e3cff */
[----:B------:R-:W-:Y:S02]  /*0d40*/  @P0 LOP3.LUT R2, R2, R27, RZ, 0x3c, !PT ;  /* 0x0000001b02020212 */ /* 0x000fe400078e3cff */
[----:B------:R-:W-:Y:S02]  /*0d50*/  @P0 LOP3.LUT R4, R4, R25, RZ, 0x3c, !PT ;  /* 0x0000001904040212 */ /* 0x000fe400078e3cff */
[----:B------:R-:W-:Y:S01]  /*0d60*/  @P0 LOP3.LUT R5, R5, R24, RZ, 0x3c, !PT ;  /* 0x0000001805050212 */ /* 0x000fe200078e3cff */
[----:B------:R-:W-:Y:S06]  /*0d70*/  @P1 BRA `(.L_x_21) ;  /* 0xfffffff400481947 */ /* 0x000fec000383ffff */
[----:B------:R-:W-:-:S05]  /*0d80*/  VIADD R17, R17, 0x1 ;  /* 0x0000000111117836 */ /* 0x000fca0000000000 */
[----:B------:R-:W-:-:S13]  /*0d90*/  ISETP.NE.AND P0, PT, R17, 0x5, PT ;  /* 0x000000051100780c */ /* 0x000fda0003f05270 */
[----:B------:R-:W-:Y:S05]  /*0da0*/  @P0 BRA `(.L_x_22) ;  /* 0xfffffff400300947 */ /* 0x000fea000383ffff */
[----:B------:R1:W-:Y:S01]  /*0db0*/  STG.E.64 desc[UR4][R6.64+0x8], R4 ;  /* 0x0000080406007986 */ /* 0x0003e2000c101b04 */
[----:B------:R-:W-:Y:S01]  /*0dc0*/  VIADD R14, R14, 0x1 ;  /* 0x000000010e0e7836 */ /* 0x000fe20000000000 */
[----:B------:R-:W-:Y:S02]  /*0dd0*/  LOP3.LUT R11, R13, 0x3, RZ, 0xc0, !PT ;  /* 0x000000030d0b7812 */ /* 0x000fe400078ec0ff */
[----:B------:R1:W-:Y:S02]  /*0de0*/  STG.E.64 desc[UR4][R6.64+0x10], R2 ;  /* 0x0000100206007986 */ /* 0x0003e4000c101b04 */
[----:B------:R-:W-:Y:S02]  /*0df0*/  ISETP.GE.U32.AND P0, PT, R14, R11, PT ;  /* 0x0000000b0e00720c */ /* 0x000fe40003f06070 */
[----:B------:R1:W-:Y:S11]  /*0e00*/  STG.E desc[UR4][R6.64+0x4], R15 ;  /* 0x0000040f06007986 */ /* 0x0003f6000c101904 */
[----:B------:R-:W-:Y:S05]  /*0e10*/  @!P0 BRA `(.L_x_23) ;  /* 0xfffffff400048947 */ /* 0x000fea000383ffff */
.L_x_20:
[----:B------:R-:W-:Y:S05]  /*0e20*/  BSYNC.RECONVERGENT B1 ;  /* 0x0000000000017941 */ /* 0x000fea0003800200 */
.L_x_19:
[C---:B------:R-:W-:Y:S01]  /*0e30*/  ISETP.GT.U32.AND P0, PT, R13.reuse, 0x3, PT ;  /* 0x000000030d00780c */ /* 0x040fe20003f04070 */
[----:B------:R-:W-:Y:S01]  /*0e40*/  VIADD R12, R12, 0x1 ;  /* 0x000000010c0c7836 */ /* 0x000fe20000000000 */
[--C-:B------:R-:W-:Y:S02]  /*0e50*/  SHF.R.U64 R13, R13, 0x2, R0.reuse ;  /* 0x000000020d0d7819 */ /* 0x100fe40000001200 */
[----:B------:R-:W-:Y:S02]  /*0e60*/  ISETP.GT.U32.AND.EX P0, PT, R0, RZ, PT, P0 ;  /* 0x000000ff0000720c */ /* 0x000fe40003f04100 */
[----:B------:R-:W-:-:S11]  /*0e70*/  SHF.R.U32.HI R0, RZ, 0x2, R0 ;  /* 0x00000002ff007819 */ /* 0x000fd60000011600 */
[----:B------:R-:W-:Y:S05]  /*0e80*/  @P0 BRA `(.L_x_24) ;  /* 0xfffffff000c80947 */ /* 0x000fea000383ffff */
.L_x_18:
[----:B------:R-:W-:Y:S05]  /*0e90*/  BSYNC.RECONVERGENT B0 ;  /* 0x0000000000007941 */ /* 0x000fea0003800200 */
.L_x_17:
[----:B------:R-:W-:Y:S04]  /*0ea0*/  STG.E.64 desc[UR4][R6.64+0x18], RZ ;  /* 0x000018ff06007986 */ /* 0x000fe8000c101b04 */
[----:B------:R-:W-:Y:S04]  /*0eb0*/  STG.E desc[UR4][R6.64+0x20], RZ ;  /* 0x000020ff06007986 */ /* 0x000fe8000c101904 */
[----:B------:R-:W-:Y:S01]  /*0ec0*/  STG.E.64 desc[UR4][R6.64+0x28], RZ ;  /* 0x000028ff06007986 */ /* 0x000fe2000c101b04 */
[----:B------:R-:W-:Y:S05]  /*0ed0*/  EXIT ;  /* 0x000000000000794d */ /* 0x000fea0003800000 */
.L_x_25:
        /* <DEDUP_REMOVED lines=10> */
.L_x_28:


//--------------------- .nv.global.init           --------------------------
	.section	.nv.global.init,"aw",@progbits
	.align	4
.nv.global.init:
	.type		mrg32k3aM1SubSeq,@object
	.size		mrg32k3aM1SubSeq,(mrg32k3aM2SubSeq - mrg32k3aM1SubSeq)
mrg32k3aM1SubSeq:
        /*0000*/ 	.byte	0x0b, 0xcc, 0xee, 0x04, 0x73, 0x29, 0x8b, 0x6f, 0xf6, 0x53, 0x03, 0xf6, 0x23, 0xf6, 0xea, 0xda
        /* <DEDUP_REMOVED lines=125> */
	.type		mrg32k3aM2SubSeq,@object
	.size		mrg32k3aM2SubSeq,(mrg32k3aM1 - mrg32k3aM2SubSeq)
mrg32k3aM2SubSeq:
        /* <DEDUP_REMOVED lines=126> */
	.type		mrg32k3aM1,@object
	.size		mrg32k3aM1,(mrg32k3aM1Seq - mrg32k3aM1)
mrg32k3aM1:
        /* <DEDUP_REMOVED lines=144> */
	.type		mrg32k3aM1Seq,@object
	.size		mrg32k3aM1Seq,(mrg32k3aM2 - mrg32k3aM1Seq)
mrg32k3aM1Seq:
        /* <DEDUP_REMOVED lines=144> */
	.type		mrg32k3aM2,@object
	.size		mrg32k3aM2,(mrg32k3aM2Seq - mrg32k3aM2)
mrg32k3aM2:
        /* <DEDUP_REMOVED lines=144> */
	.type		mrg32k3aM2Seq,@object
	.size		mrg32k3aM2Seq,(precalc_xorwow_matrix - mrg32k3aM2Seq)
mrg32k3aM2Seq:
        /* <DEDUP_REMOVED lines=144> */
	.type		precalc_xorwow_matrix,@object
	.size		precalc_xorwow_matrix,(precalc_xorwow_offset_matrix - precalc_xorwow_matrix)
precalc_xorwow_matrix:
        /* <DEDUP_REMOVED lines=6400> */
	.type		precalc_xorwow_offset_matrix,@object
	.size		precalc_xorwow_offset_matrix,(.L_1 - precalc_xorwow_offset_matrix)
precalc_xorwow_offset_matrix:
        /* <DEDUP_REMOVED lines=6400> */
.L_1:


//--------------------- .nv.shared.reserved.0     --------------------------
	.section	.nv.shared.reserved.0,"aw",@nobits
	.weak		__nv_reservedSMEM_offset_0_alias
	.size		__nv_reservedSMEM_offset_0_alias, 0, 64
	.other		__nv_reservedSMEM_offset_0_alias,@"STO_CUDA_RESERVED_SHARED STV_DEFAULT"
__nv_reservedSMEM_offset_0_alias:
	.zero		0
	.zero		64


//--------------------- .nv.constant0._Z6kmodesPdP17curandStateXORWOWii --------------------------
	.section	.nv.constant0._Z6kmodesPdP17curandStateXORWOWii,"a",@progbits
	.sectionflags	@""
	.align	4
.nv.constant0._Z6kmodesPdP17curandStateXORWOWii:
	.zero		920


//--------------------- .nv.constant0._Z12setup_kmodesP17curandStateXORWOWm --------------------------
	.section	.nv.constant0._Z12setup_kmodesP17curandStateXORWOWm,"a",@progbits
	.sectionflags	@""
	.align	4
.nv.constant0._Z12setup_kmodesP17curandStateXORWOWm:
	.zero		912


//--------------------- SYMBOLS --------------------------

	.type		.nv.reservedSmem.offset0,@object
	.size		.nv.reservedSmem.offset0,0x4
